//
// Generated by NVIDIA NVVM Compiler
//
// Compiler Build ID: CL-36424714
// Cuda compilation tools, release 13.0, V13.0.88
// Based on NVVM 20.0.0
//

.version 9.0
.target sm_100
.address_size 64

	// .globl	_Z13MonteCarloOptPdiii
.global .align 4 .b8 precalc_xorwow_matrix[102400];
.global .align 4 .b8 precalc_xorwow_offset_matrix[102400];
.global .align 4 .b8 mrg32k3aM1[2304];
.global .align 4 .b8 mrg32k3aM2[2304];
.global .align 4 .b8 mrg32k3aM1SubSeq[2016];
.global .align 4 .b8 mrg32k3aM2SubSeq[2016];
.global .align 4 .b8 mrg32k3aM1Seq[2304];
.global .align 4 .b8 mrg32k3aM2Seq[2304];
.const .align 8 .b8 __cr_lgamma_table[72];
.extern .shared .align 16 .b8 s[];

.visible .entry _Z13MonteCarloOptPdiii(
	.param .u64 .ptr .align 1 _Z13MonteCarloOptPdiii_param_0,
	.param .u32 _Z13MonteCarloOptPdiii_param_1,
	.param .u32 _Z13MonteCarloOptPdiii_param_2,
	.param .u32 _Z13MonteCarloOptPdiii_param_3
)
{
	.reg .pred 	%p<30>;
	.reg .b16 	%rs<7>;
	.reg .b32 	%r<208>;
	.reg .b32 	%f<9>;
	.reg .b64 	%rd<8>;
	.reg .b64 	%fd<83>;

	ld.param.u64 	%rd2, [_Z13MonteCarloOptPdiii_param_0];
	ld.param.u32 	%r86, [_Z13MonteCarloOptPdiii_param_1];
	ld.param.u32 	%r84, [_Z13MonteCarloOptPdiii_param_2];
	ld.param.u32 	%r85, [_Z13MonteCarloOptPdiii_param_3];
	mov.u32 	%r1, %tid.x;
	mov.u32 	%r2, %ctaid.x;
	mov.u32 	%r3, %ntid.x;
	setp.ge.u32 	%p1, %r2, %r86;
	@%p1 bra 	$L__BB0_37;
	// begin inline asm
	mov.u64 	%rd3, %clock64;
	// end inline asm
	mad.lo.s32 	%r87, %r2, %r3, %r1;
	cvt.s64.s32 	%rd4, %r87;
	add.s64 	%rd5, %rd3, %rd4;
	cvt.u32.u64 	%r88, %rd5;
	xor.b32  	%r89, %r88, -1429050551;
	mul.lo.s32 	%r4, %r89, 1099087573;
	{ .reg .b32 tmp; mov.b64 {tmp, %r90}, %rd5; }
	xor.b32  	%r5, %r90, -136515619;
	div.u32 	%r6, %r85, %r3;
	shl.b32 	%r91, %r1, 2;
	mov.u32 	%r92, s;
	add.s32 	%r7, %r92, %r91;
	mov.b32 	%r93, 0;
	st.shared.u32 	[%r7], %r93;
	setp.gt.u32 	%p2, %r6, 2147483646;
	@%p2 bra 	$L__BB0_23;
	mul.lo.s32 	%r95, %r5, -1703105765;
	add.s32 	%r179, %r4, 5783321;
	xor.b32  	%r178, %r95, 88675123;
	add.s32 	%r177, %r95, 521288629;
	xor.b32  	%r176, %r4, 362436069;
	add.s32 	%r175, %r4, 123456789;
	mad.lo.s32 	%r13, %r1, %r6, %r1;
	add.s32 	%r14, %r84, 1;
	shl.b32 	%r15, %r84, 1;
	cvt.rn.f32.s32 	%f1, %r84;
	add.s32 	%r16, %r84, -1;
	cvt.rn.f32.s32 	%f2, %r16;
	add.s32 	%r96, %r4, %r95;
	add.s32 	%r174, %r96, 6615241;
	mov.b32 	%r172, 0;
	mov.u32 	%r173, %r172;
$L__BB0_3:
	add.s32 	%r97, %r173, %r13;
	setp.ge.u32 	%p3, %r97, %r85;
	@%p3 bra 	$L__BB0_23;
	setp.le.s32 	%p4, %r2, %r84;
	mov.b32 	%r198, 0;
	mov.u32 	%r199, %r2;
	@%p4 bra 	$L__BB0_9;
	setp.ge.s32 	%p5, %r15, %r2;
	mov.b32 	%r198, 1;
	mov.u32 	%r183, %r84;
	@%p5 bra 	$L__BB0_8;
	mov.b32 	%r181, 1;
	mov.b32 	%r180, -1;
	mov.u32 	%r183, %r84;
$L__BB0_7:
	add.s32 	%r102, %r14, %r183;
	add.s32 	%r183, %r102, %r180;
	add.s32 	%r198, %r181, 1;
	not.b32 	%r180, %r181;
	add.s32 	%r103, %r14, %r183;
	add.s32 	%r104, %r103, %r180;
	setp.lt.s32 	%p6, %r104, %r2;
	mov.u32 	%r181, %r198;
	@%p6 bra 	$L__BB0_7;
$L__BB0_8:
	not.b32 	%r105, %r183;
	add.s32 	%r199, %r2, %r105;
$L__BB0_9:
	mov.b16 	%rs6, 0;
$L__BB0_10:
	mov.u32 	%r40, %r175;
	mov.u32 	%r175, %r177;
	mov.u32 	%r41, %r176;
	mov.u32 	%r177, %r179;
	mov.u32 	%r176, %r178;
	shr.u32 	%r106, %r40, 2;
	xor.b32  	%r107, %r106, %r40;
	shl.b32 	%r108, %r177, 4;
	shl.b32 	%r109, %r107, 1;
	xor.b32  	%r110, %r108, %r109;
	xor.b32  	%r111, %r110, %r177;
	xor.b32  	%r178, %r111, %r107;
	add.s32 	%r112, %r174, %r178;
	add.s32 	%r113, %r112, 362437;
	cvt.rn.f32.u32 	%f3, %r113;
	fma.rn.f32 	%f4, %f3, 0f2F800000, 0f2F000000;
	mul.f32 	%f5, %f4, %f1;
	cvt.rzi.s32.f32 	%r114, %f5;
	rem.s32 	%r46, %r114, %r84;
	setp.ge.s32 	%p7, %r46, %r198;
	@%p7 bra 	$L__BB0_12;
	add.s32 	%r197, %r198, -1;
	mov.b32 	%r195, 0;
	mov.u32 	%r196, %r199;
	bra.uni 	$L__BB0_13;
$L__BB0_12:
	add.s32 	%r115, %r199, %r198;
	setp.lt.s32 	%p8, %r46, %r115;
	selp.b32 	%r195, 1, 2, %p8;
	selp.s32 	%r116, -1, 0, %p8;
	add.s32 	%r196, %r199, %r116;
	mov.u32 	%r197, %r198;
$L__BB0_13:
	shr.u32 	%r119, %r41, 2;
	xor.b32  	%r120, %r119, %r41;
	shl.b32 	%r121, %r178, 4;
	shl.b32 	%r122, %r120, 1;
	xor.b32  	%r123, %r122, %r121;
	xor.b32  	%r124, %r123, %r120;
	xor.b32  	%r179, %r124, %r178;
	add.s32 	%r174, %r174, 724874;
	add.s32 	%r125, %r179, %r174;
	cvt.rn.f32.u32 	%f6, %r125;
	fma.rn.f32 	%f7, %f6, 0f2F800000, 0f2F000000;
	mul.f32 	%f8, %f7, %f2;
	cvt.rzi.s32.f32 	%r126, %f8;
	rem.s32 	%r127, %r126, %r16;
	setp.lt.s32 	%p9, %r127, %r197;
	add.s32 	%r128, %r197, %r196;
	setp.lt.s32 	%p10, %r127, %r128;
	selp.b32 	%r129, 1, 2, %p10;
	selp.b32 	%r130, 0, %r129, %p9;
	xor.b32  	%r118, %r130, %r195;
	setp.gt.s32 	%p11, %r118, 1;
	@%p11 bra 	$L__BB0_17;
	setp.eq.s32 	%p13, %r118, 0;
	@%p13 bra 	$L__BB0_19;
	add.s32 	%r199, %r199, -1;
	add.s32 	%r198, %r198, -1;
	bra.uni 	$L__BB0_19;
$L__BB0_16:
	add.s32 	%r198, %r198, 1;
	bra.uni 	$L__BB0_19;
$L__BB0_17:
	setp.eq.s32 	%p12, %r118, 2;
	@%p12 bra 	$L__BB0_16;
	add.s32 	%r199, %r199, 1;
$L__BB0_19:
	setp.ne.s32 	%p14, %r198, 0;
	setp.ne.s32 	%p15, %r199, 0;
	setp.eq.s32 	%p16, %r199, 0;
	setp.gt.s32 	%p17, %r198, 0;
	selp.b16 	%rs4, 1, %rs6, %p16;
	selp.b16 	%rs6, %rs4, %rs6, %p17;
	and.pred  	%p18, %p14, %p15;
	@%p18 bra 	$L__BB0_10;
	and.b16  	%rs5, %rs6, 255;
	setp.eq.s16 	%p19, %rs5, 0;
	@%p19 bra 	$L__BB0_22;
	add.s32 	%r172, %r172, 1;
	st.shared.u32 	[%r7], %r172;
$L__BB0_22:
	add.s32 	%r63, %r173, 1;
	setp.ne.s32 	%p20, %r173, %r6;
	mov.u32 	%r173, %r63;
	@%p20 bra 	$L__BB0_3;
$L__BB0_23:
	bar.sync 	0;
	setp.ne.s32 	%p21, %r1, 0;
	@%p21 bra 	$L__BB0_37;
	cvta.to.global.u64 	%rd6, %rd2;
	mul.wide.u32 	%rd7, %r2, 8;
	add.s64 	%rd1, %rd6, %rd7;
	ld.global.f64 	%fd82, [%rd1];
	and.b32  	%r64, %r3, 15;
	setp.lt.u32 	%p22, %r3, 16;
	mov.b32 	%r204, 0;
	@%p22 bra 	$L__BB0_27;
	and.b32  	%r204, %r3, 2032;
	mov.u32 	%r133, s;
	add.s32 	%r201, %r133, 32;
	and.b32  	%r134, %r3, -16;
	neg.s32 	%r202, %r134;
$L__BB0_26:
	.pragma "nounroll";
	ld.shared.v4.u32 	{%r135, %r136, %r137, %r138}, [%r201+-32];
	cvt.rn.f64.s32 	%fd16, %r135;
	add.f64 	%fd17, %fd82, %fd16;
	cvt.rn.f64.s32 	%fd18, %r136;
	add.f64 	%fd19, %fd17, %fd18;
	cvt.rn.f64.s32 	%fd20, %r137;
	add.f64 	%fd21, %fd19, %fd20;
	cvt.rn.f64.s32 	%fd22, %r138;
	add.f64 	%fd23, %fd21, %fd22;
	ld.shared.v4.u32 	{%r139, %r140, %r141, %r142}, [%r201+-16];
	cvt.rn.f64.s32 	%fd24, %r139;
	add.f64 	%fd25, %fd23, %fd24;
	cvt.rn.f64.s32 	%fd26, %r140;
	add.f64 	%fd27, %fd25, %fd26;
	cvt.rn.f64.s32 	%fd28, %r141;
	add.f64 	%fd29, %fd27, %fd28;
	cvt.rn.f64.s32 	%fd30, %r142;
	add.f64 	%fd31, %fd29, %fd30;
	ld.shared.v4.u32 	{%r143, %r144, %r145, %r146}, [%r201];
	cvt.rn.f64.s32 	%fd32, %r143;
	add.f64 	%fd33, %fd31, %fd32;
	cvt.rn.f64.s32 	%fd34, %r144;
	add.f64 	%fd35, %fd33, %fd34;
	cvt.rn.f64.s32 	%fd36, %r145;
	add.f64 	%fd37, %fd35, %fd36;
	cvt.rn.f64.s32 	%fd38, %r146;
	add.f64 	%fd39, %fd37, %fd38;
	ld.shared.v4.u32 	{%r147, %r148, %r149, %r150}, [%r201+16];
	cvt.rn.f64.s32 	%fd40, %r147;
	add.f64 	%fd41, %fd39, %fd40;
	cvt.rn.f64.s32 	%fd42, %r148;
	add.f64 	%fd43, %fd41, %fd42;
	cvt.rn.f64.s32 	%fd44, %r149;
	add.f64 	%fd45, %fd43, %fd44;
	cvt.rn.f64.s32 	%fd46, %r150;
	add.f64 	%fd82, %fd45, %fd46;
	add.s32 	%r202, %r202, 16;
	add.s32 	%r201, %r201, 64;
	setp.ne.s32 	%p23, %r202, 0;
	@%p23 bra 	$L__BB0_26;
$L__BB0_27:
	setp.eq.s32 	%p24, %r64, 0;
	@%p24 bra 	$L__BB0_36;
	and.b32  	%r72, %r3, 7;
	setp.lt.u32 	%p25, %r64, 8;
	@%p25 bra 	$L__BB0_30;
	shl.b32 	%r151, %r204, 2;
	mov.u32 	%r152, s;
	add.s32 	%r153, %r152, %r151;
	ld.shared.u32 	%r154, [%r153];
	cvt.rn.f64.s32 	%fd48, %r154;
	add.f64 	%fd49, %fd82, %fd48;
	ld.shared.u32 	%r155, [%r153+4];
	cvt.rn.f64.s32 	%fd50, %r155;
	add.f64 	%fd51, %fd49, %fd50;
	ld.shared.u32 	%r156, [%r153+8];
	cvt.rn.f64.s32 	%fd52, %r156;
	add.f64 	%fd53, %fd51, %fd52;
	ld.shared.u32 	%r157, [%r153+12];
	cvt.rn.f64.s32 	%fd54, %r157;
	add.f64 	%fd55, %fd53, %fd54;
	ld.shared.u32 	%r158, [%r153+16];
	cvt.rn.f64.s32 	%fd56, %r158;
	add.f64 	%fd57, %fd55, %fd56;
	ld.shared.u32 	%r159, [%r153+20];
	cvt.rn.f64.s32 	%fd58, %r159;
	add.f64 	%fd59, %fd57, %fd58;
	ld.shared.u32 	%r160, [%r153+24];
	cvt.rn.f64.s32 	%fd60, %r160;
	add.f64 	%fd61, %fd59, %fd60;
	ld.shared.u32 	%r161, [%r153+28];
	cvt.rn.f64.s32 	%fd62, %r161;
	add.f64 	%fd82, %fd61, %fd62;
	add.s32 	%r204, %r204, 8;
$L__BB0_30:
	setp.eq.s32 	%p26, %r72, 0;
	@%p26 bra 	$L__BB0_36;
	and.b32  	%r75, %r3, 3;
	setp.lt.u32 	%p27, %r72, 4;
	@%p27 bra 	$L__BB0_33;
	shl.b32 	%r162, %r204, 2;
	mov.u32 	%r163, s;
	add.s32 	%r164, %r163, %r162;
	ld.shared.u32 	%r165, [%r164];
	cvt.rn.f64.s32 	%fd64, %r165;
	add.f64 	%fd65, %fd82, %fd64;
	ld.shared.u32 	%r166, [%r164+4];
	cvt.rn.f64.s32 	%fd66, %r166;
	add.f64 	%fd67, %fd65, %fd66;
	ld.shared.u32 	%r167, [%r164+8];
	cvt.rn.f64.s32 	%fd68, %r167;
	add.f64 	%fd69, %fd67, %fd68;
	ld.shared.u32 	%r168, [%r164+12];
	cvt.rn.f64.s32 	%fd70, %r168;
	add.f64 	%fd82, %fd69, %fd70;
	add.s32 	%r204, %r204, 4;
$L__BB0_33:
	setp.eq.s32 	%p28, %r75, 0;
	@%p28 bra 	$L__BB0_36;
	shl.b32 	%r169, %r204, 2;
	mov.u32 	%r170, s;
	add.s32 	%r207, %r170, %r169;
	neg.s32 	%r206, %r75;
$L__BB0_35:
	.pragma "nounroll";
	ld.shared.u32 	%r171, [%r207];
	cvt.rn.f64.s32 	%fd71, %r171;
	add.f64 	%fd82, %fd82, %fd71;
	add.s32 	%r207, %r207, 4;
	add.s32 	%r206, %r206, 1;
	setp.ne.s32 	%p29, %r206, 0;
	@%p29 bra 	$L__BB0_35;
$L__BB0_36:
	cvt.rn.f64.s32 	%fd72, %r85;
	div.rn.f64 	%fd73, %fd82, %fd72;
	st.global.f64 	[%rd1], %fd73;
$L__BB0_37:
	ret;

}
	// .globl	_Z13MonteCarloSeqPdiii
.visible .entry _Z13MonteCarloSeqPdiii(
	.param .u64 .ptr .align 1 _Z13MonteCarloSeqPdiii_param_0,
	.param .u32 _Z13MonteCarloSeqPdiii_param_1,
	.param .u32 _Z13MonteCarloSeqPdiii_param_2,
	.param .u32 _Z13MonteCarloSeqPdiii_param_3
)
{
	.reg .pred 	%p<57>;
	.reg .b16 	%rs<19>;
	.reg .b32 	%r<331>;
	.reg .b32 	%f<21>;
	.reg .b64 	%rd<14>;
	.reg .b64 	%fd<68>;

	ld.param.u64 	%rd4, [_Z13MonteCarloSeqPdiii_param_0];
	ld.param.u32 	%r148, [_Z13MonteCarloSeqPdiii_param_1];
	ld.param.u32 	%r149, [_Z13MonteCarloSeqPdiii_param_2];
	ld.param.u32 	%r150, [_Z13MonteCarloSeqPdiii_param_3];
	cvta.to.global.u64 	%rd1, %rd4;
	// begin inline asm
	mov.u64 	%rd3, %clock64;
	// end inline asm
	cvt.u32.u64 	%r151, %rd3;
	xor.b32  	%r152, %r151, -1429050551;
	mul.lo.s32 	%r1, %r152, 1099087573;
	{ .reg .b32 tmp; mov.b64 {tmp, %r153}, %rd3; }
	xor.b32  	%r2, %r153, -136515619;
	setp.lt.s32 	%p1, %r148, 1;
	@%p1 bra 	$L__BB1_65;
	setp.lt.s32 	%p2, %r150, 1;
	cvt.rn.f32.s32 	%f1, %r149;
	add.s32 	%r3, %r149, -1;
	cvt.rn.f32.s32 	%f2, %r3;
	cvt.rn.f64.s32 	%fd1, %r150;
	@%p2 bra 	$L__BB1_53;
	add.s32 	%r4, %r149, 1;
	mul.lo.s32 	%r158, %r2, -1703105765;
	add.s32 	%r262, %r1, 5783321;
	xor.b32  	%r261, %r158, 88675123;
	add.s32 	%r260, %r158, 521288629;
	xor.b32  	%r259, %r1, 362436069;
	add.s32 	%r258, %r1, 123456789;
	not.b32 	%r10, %r149;
	add.s32 	%r159, %r1, %r158;
	add.s32 	%r277, %r159, 6615241;
	shl.b32 	%r12, %r149, 1;
	mov.b32 	%r249, 0;
$L__BB1_3:
	setp.gt.s32 	%p11, %r249, %r149;
	mul.wide.u32 	%rd13, %r249, 8;
	add.s64 	%rd2, %rd1, %rd13;
	@%p11 bra 	$L__BB1_20;
	mov.b32 	%r256, 0;
$L__BB1_5:
	add.s32 	%r263, %r277, 362437;
	mov.b32 	%r274, 0;
	mov.b16 	%rs16, 0;
	mov.u32 	%r275, %r249;
$L__BB1_6:
	mov.u32 	%r31, %r258;
	mov.u32 	%r258, %r260;
	mov.u32 	%r32, %r259;
	mov.u32 	%r260, %r262;
	mov.u32 	%r259, %r261;
	shr.u32 	%r162, %r31, 2;
	xor.b32  	%r163, %r162, %r31;
	shl.b32 	%r164, %r260, 4;
	shl.b32 	%r165, %r163, 1;
	xor.b32  	%r166, %r164, %r165;
	xor.b32  	%r167, %r166, %r260;
	xor.b32  	%r261, %r167, %r163;
	add.s32 	%r168, %r263, %r261;
	cvt.rn.f32.u32 	%f3, %r168;
	fma.rn.f32 	%f4, %f3, 0f2F800000, 0f2F000000;
	mul.f32 	%f5, %f4, %f1;
	cvt.rzi.s32.f32 	%r169, %f5;
	rem.s32 	%r37, %r169, %r149;
	setp.lt.s32 	%p12, %r37, %r274;
	@%p12 bra 	$L__BB1_8;
	add.s32 	%r170, %r275, %r274;
	setp.lt.s32 	%p13, %r37, %r170;
	selp.b32 	%r271, 1, 2, %p13;
	selp.s32 	%r171, -1, 0, %p13;
	add.s32 	%r272, %r275, %r171;
	mov.u32 	%r273, %r274;
	bra.uni 	$L__BB1_9;
$L__BB1_8:
	add.s32 	%r273, %r274, -1;
	mov.b32 	%r271, 0;
	mov.u32 	%r272, %r275;
$L__BB1_9:
	shr.u32 	%r174, %r32, 2;
	xor.b32  	%r175, %r174, %r32;
	shl.b32 	%r176, %r261, 4;
	shl.b32 	%r177, %r175, 1;
	xor.b32  	%r178, %r177, %r176;
	xor.b32  	%r179, %r178, %r175;
	xor.b32  	%r262, %r179, %r261;
	add.s32 	%r180, %r263, %r262;
	add.s32 	%r181, %r180, 362437;
	cvt.rn.f32.u32 	%f6, %r181;
	fma.rn.f32 	%f7, %f6, 0f2F800000, 0f2F000000;
	mul.f32 	%f8, %f7, %f2;
	cvt.rzi.s32.f32 	%r182, %f8;
	rem.s32 	%r183, %r182, %r3;
	setp.lt.s32 	%p14, %r183, %r273;
	add.s32 	%r184, %r273, %r272;
	setp.lt.s32 	%p15, %r183, %r184;
	selp.b32 	%r185, 1, 2, %p15;
	selp.b32 	%r186, 0, %r185, %p14;
	xor.b32  	%r173, %r186, %r271;
	setp.gt.s32 	%p16, %r173, 1;
	@%p16 bra 	$L__BB1_12;
	setp.eq.s32 	%p18, %r173, 0;
	@%p18 bra 	$L__BB1_15;
	add.s32 	%r275, %r275, -1;
	add.s32 	%r274, %r274, -1;
	bra.uni 	$L__BB1_15;
$L__BB1_12:
	setp.eq.s32 	%p17, %r173, 3;
	@%p17 bra 	$L__BB1_14;
	add.s32 	%r274, %r274, 1;
	bra.uni 	$L__BB1_15;
$L__BB1_14:
	add.s32 	%r275, %r275, 1;
$L__BB1_15:
	setp.ne.s32 	%p19, %r274, 0;
	setp.ne.s32 	%p20, %r275, 0;
	setp.eq.s32 	%p21, %r275, 0;
	setp.gt.s32 	%p22, %r274, 0;
	selp.b16 	%rs8, 1, %rs16, %p21;
	selp.b16 	%rs16, %rs8, %rs16, %p22;
	add.s32 	%r263, %r263, 724874;
	and.pred  	%p23, %p19, %p20;
	@%p23 bra 	$L__BB1_6;
	and.b16  	%rs9, %rs16, 255;
	setp.eq.s16 	%p24, %rs9, 0;
	add.s32 	%r277, %r263, -362437;
	@%p24 bra 	$L__BB1_18;
	ld.global.f64 	%fd60, [%rd2];
	add.f64 	%fd61, %fd60, 0d3FF0000000000000;
	st.global.f64 	[%rd2], %fd61;
$L__BB1_18:
	add.s32 	%r256, %r256, 1;
	setp.ne.s32 	%p25, %r256, %r150;
	@%p25 bra 	$L__BB1_5;
$L__BB1_19:
	ld.global.f64 	%fd66, [%rd2];
	div.rn.f64 	%fd67, %fd66, %fd1;
	st.global.f64 	[%rd2], %fd67;
	add.s32 	%r249, %r249, 1;
	setp.eq.s32 	%p56, %r249, %r148;
	@%p56 bra 	$L__BB1_65;
	bra.uni 	$L__BB1_3;
$L__BB1_20:
	setp.ge.s32 	%p26, %r12, %r249;
	@%p26 bra 	$L__BB1_27;
	mov.b32 	%r302, 0;
$L__BB1_22:
	mov.b32 	%r310, 1;
	mov.b32 	%r309, -1;
	mov.u32 	%r311, %r149;
$L__BB1_23:
	add.s32 	%r217, %r4, %r311;
	add.s32 	%r311, %r217, %r309;
	add.s32 	%r323, %r310, 1;
	not.b32 	%r309, %r310;
	add.s32 	%r218, %r4, %r311;
	add.s32 	%r219, %r218, %r309;
	setp.lt.s32 	%p41, %r219, %r249;
	mov.u32 	%r310, %r323;
	@%p41 bra 	$L__BB1_23;
	not.b32 	%r220, %r311;
	add.s32 	%r324, %r249, %r220;
	mov.b16 	%rs18, 0;
$L__BB1_25:
	mov.u32 	%r110, %r258;
	mov.u32 	%r258, %r260;
	mov.u32 	%r111, %r259;
	mov.u32 	%r260, %r262;
	mov.u32 	%r259, %r261;
	shr.u32 	%r221, %r110, 2;
	xor.b32  	%r222, %r221, %r110;
	shl.b32 	%r223, %r260, 4;
	shl.b32 	%r224, %r222, 1;
	xor.b32  	%r225, %r223, %r224;
	xor.b32  	%r226, %r225, %r260;
	xor.b32  	%r261, %r226, %r222;
	add.s32 	%r227, %r277, %r261;
	add.s32 	%r228, %r227, 362437;
	cvt.rn.f32.u32 	%f15, %r228;
	fma.rn.f32 	%f16, %f15, 0f2F800000, 0f2F000000;
	mul.f32 	%f17, %f16, %f1;
	cvt.rzi.s32.f32 	%r229, %f17;
	rem.s32 	%r116, %r229, %r149;
	setp.lt.s32 	%p42, %r116, %r323;
	@%p42 bra 	$L__BB1_42;
	add.s32 	%r230, %r324, %r323;
	setp.lt.s32 	%p43, %r116, %r230;
	selp.b32 	%r320, 1, 2, %p43;
	selp.s32 	%r231, -1, 0, %p43;
	add.s32 	%r321, %r324, %r231;
	mov.u32 	%r322, %r323;
	bra.uni 	$L__BB1_43;
$L__BB1_27:
	mov.b32 	%r282, 0;
	add.s32 	%r68, %r249, %r10;
$L__BB1_28:
	mov.b32 	%r300, 1;
	mov.b16 	%rs17, 0;
	mov.u32 	%r301, %r68;
$L__BB1_29:
	mov.u32 	%r72, %r258;
	mov.u32 	%r258, %r260;
	mov.u32 	%r73, %r259;
	mov.u32 	%r260, %r262;
	mov.u32 	%r259, %r261;
	shr.u32 	%r189, %r72, 2;
	xor.b32  	%r190, %r189, %r72;
	shl.b32 	%r191, %r260, 4;
	shl.b32 	%r192, %r190, 1;
	xor.b32  	%r193, %r191, %r192;
	xor.b32  	%r194, %r193, %r260;
	xor.b32  	%r261, %r194, %r190;
	add.s32 	%r195, %r277, %r261;
	add.s32 	%r196, %r195, 362437;
	cvt.rn.f32.u32 	%f9, %r196;
	fma.rn.f32 	%f10, %f9, 0f2F800000, 0f2F000000;
	mul.f32 	%f11, %f10, %f1;
	cvt.rzi.s32.f32 	%r197, %f11;
	rem.s32 	%r78, %r197, %r149;
	setp.lt.s32 	%p27, %r78, %r300;
	@%p27 bra 	$L__BB1_31;
	add.s32 	%r198, %r301, %r300;
	setp.lt.s32 	%p28, %r78, %r198;
	selp.b32 	%r297, 1, 2, %p28;
	selp.s32 	%r199, -1, 0, %p28;
	add.s32 	%r298, %r301, %r199;
	mov.u32 	%r299, %r300;
	bra.uni 	$L__BB1_32;
$L__BB1_31:
	add.s32 	%r299, %r300, -1;
	mov.b32 	%r297, 0;
	mov.u32 	%r298, %r301;
$L__BB1_32:
	shr.u32 	%r202, %r73, 2;
	xor.b32  	%r203, %r202, %r73;
	shl.b32 	%r204, %r261, 4;
	shl.b32 	%r205, %r203, 1;
	xor.b32  	%r206, %r205, %r204;
	xor.b32  	%r207, %r206, %r203;
	xor.b32  	%r262, %r207, %r261;
	add.s32 	%r277, %r277, 724874;
	add.s32 	%r208, %r262, %r277;
	cvt.rn.f32.u32 	%f12, %r208;
	fma.rn.f32 	%f13, %f12, 0f2F800000, 0f2F000000;
	mul.f32 	%f14, %f13, %f2;
	cvt.rzi.s32.f32 	%r209, %f14;
	rem.s32 	%r210, %r209, %r3;
	setp.lt.s32 	%p29, %r210, %r299;
	add.s32 	%r211, %r299, %r298;
	setp.lt.s32 	%p30, %r210, %r211;
	selp.b32 	%r212, 1, 2, %p30;
	selp.b32 	%r213, 0, %r212, %p29;
	xor.b32  	%r201, %r213, %r297;
	setp.gt.s32 	%p31, %r201, 1;
	@%p31 bra 	$L__BB1_35;
	setp.eq.s32 	%p33, %r201, 0;
	@%p33 bra 	$L__BB1_38;
	add.s32 	%r301, %r301, -1;
	add.s32 	%r300, %r300, -1;
	bra.uni 	$L__BB1_38;
$L__BB1_35:
	setp.eq.s32 	%p32, %r201, 3;
	@%p32 bra 	$L__BB1_37;
	add.s32 	%r300, %r300, 1;
	bra.uni 	$L__BB1_38;
$L__BB1_37:
	add.s32 	%r301, %r301, 1;
$L__BB1_38:
	setp.ne.s32 	%p34, %r300, 0;
	setp.ne.s32 	%p35, %r301, 0;
	setp.eq.s32 	%p36, %r301, 0;
	setp.gt.s32 	%p37, %r300, 0;
	selp.b16 	%rs11, 1, %rs17, %p36;
	selp.b16 	%rs17, %rs11, %rs17, %p37;
	and.pred  	%p38, %p34, %p35;
	@%p38 bra 	$L__BB1_29;
	and.b16  	%rs12, %rs17, 255;
	setp.eq.s16 	%p39, %rs12, 0;
	@%p39 bra 	$L__BB1_41;
	ld.global.f64 	%fd62, [%rd2];
	add.f64 	%fd63, %fd62, 0d3FF0000000000000;
	st.global.f64 	[%rd2], %fd63;
$L__BB1_41:
	add.s32 	%r282, %r282, 1;
	setp.eq.s32 	%p40, %r282, %r150;
	@%p40 bra 	$L__BB1_19;
	bra.uni 	$L__BB1_28;
$L__BB1_42:
	add.s32 	%r322, %r323, -1;
	mov.b32 	%r320, 0;
	mov.u32 	%r321, %r324;
$L__BB1_43:
	shr.u32 	%r234, %r111, 2;
	xor.b32  	%r235, %r234, %r111;
	shl.b32 	%r236, %r261, 4;
	shl.b32 	%r237, %r235, 1;
	xor.b32  	%r238, %r237, %r236;
	xor.b32  	%r239, %r238, %r235;
	xor.b32  	%r262, %r239, %r261;
	add.s32 	%r277, %r277, 724874;
	add.s32 	%r240, %r262, %r277;
	cvt.rn.f32.u32 	%f18, %r240;
	fma.rn.f32 	%f19, %f18, 0f2F800000, 0f2F000000;
	mul.f32 	%f20, %f19, %f2;
	cvt.rzi.s32.f32 	%r241, %f20;
	rem.s32 	%r242, %r241, %r3;
	setp.lt.s32 	%p44, %r242, %r322;
	add.s32 	%r243, %r322, %r321;
	setp.lt.s32 	%p45, %r242, %r243;
	selp.b32 	%r244, 1, 2, %p45;
	selp.b32 	%r245, 0, %r244, %p44;
	xor.b32  	%r233, %r245, %r320;
	setp.gt.s32 	%p46, %r233, 1;
	@%p46 bra 	$L__BB1_46;
	setp.eq.s32 	%p48, %r233, 0;
	@%p48 bra 	$L__BB1_49;
	add.s32 	%r324, %r324, -1;
	add.s32 	%r323, %r323, -1;
	bra.uni 	$L__BB1_49;
$L__BB1_46:
	setp.eq.s32 	%p47, %r233, 3;
	@%p47 bra 	$L__BB1_48;
	add.s32 	%r323, %r323, 1;
	bra.uni 	$L__BB1_49;
$L__BB1_48:
	add.s32 	%r324, %r324, 1;
$L__BB1_49:
	setp.ne.s32 	%p49, %r323, 0;
	setp.ne.s32 	%p50, %r324, 0;
	setp.eq.s32 	%p51, %r324, 0;
	setp.gt.s32 	%p52, %r323, 0;
	selp.b16 	%rs14, 1, %rs18, %p51;
	selp.b16 	%rs18, %rs14, %rs18, %p52;
	and.pred  	%p53, %p49, %p50;
	@%p53 bra 	$L__BB1_25;
	and.b16  	%rs15, %rs18, 255;
	setp.eq.s16 	%p54, %rs15, 0;
	@%p54 bra 	$L__BB1_52;
	ld.global.f64 	%fd64, [%rd2];
	add.f64 	%fd65, %fd64, 0d3FF0000000000000;
	st.global.f64 	[%rd2], %fd65;
$L__BB1_52:
	add.s32 	%r302, %r302, 1;
	setp.eq.s32 	%p55, %r302, %r150;
	@%p55 bra 	$L__BB1_19;
	bra.uni 	$L__BB1_22;
$L__BB1_53:
	and.b32  	%r133, %r148, 15;
	setp.lt.u32 	%p3, %r148, 16;
	mov.b32 	%r327, 0;
	@%p3 bra 	$L__BB1_56;
	and.b32  	%r327, %r148, 2147483632;
	mov.b32 	%r325, 0;
$L__BB1_55:
	.pragma "nounroll";
	mul.wide.u32 	%rd5, %r325, 8;
	add.s64 	%rd6, %rd1, %rd5;
	ld.global.f64 	%fd2, [%rd6];
	div.rn.f64 	%fd3, %fd2, %fd1;
	st.global.f64 	[%rd6], %fd3;
	ld.global.f64 	%fd4, [%rd6+8];
	div.rn.f64 	%fd5, %fd4, %fd1;
	st.global.f64 	[%rd6+8], %fd5;
	ld.global.f64 	%fd6, [%rd6+16];
	div.rn.f64 	%fd7, %fd6, %fd1;
	st.global.f64 	[%rd6+16], %fd7;
	ld.global.f64 	%fd8, [%rd6+24];
	div.rn.f64 	%fd9, %fd8, %fd1;
	st.global.f64 	[%rd6+24], %fd9;
	ld.global.f64 	%fd10, [%rd6+32];
	div.rn.f64 	%fd11, %fd10, %fd1;
	st.global.f64 	[%rd6+32], %fd11;
	ld.global.f64 	%fd12, [%rd6+40];
	div.rn.f64 	%fd13, %fd12, %fd1;
	st.global.f64 	[%rd6+40], %fd13;
	ld.global.f64 	%fd14, [%rd6+48];
	div.rn.f64 	%fd15, %fd14, %fd1;
	st.global.f64 	[%rd6+48], %fd15;
	ld.global.f64 	%fd16, [%rd6+56];
	div.rn.f64 	%fd17, %fd16, %fd1;
	st.global.f64 	[%rd6+56], %fd17;
	ld.global.f64 	%fd18, [%rd6+64];
	div.rn.f64 	%fd19, %fd18, %fd1;
	st.global.f64 	[%rd6+64], %fd19;
	ld.global.f64 	%fd20, [%rd6+72];
	div.rn.f64 	%fd21, %fd20, %fd1;
	st.global.f64 	[%rd6+72], %fd21;
	ld.global.f64 	%fd22, [%rd6+80];
	div.rn.f64 	%fd23, %fd22, %fd1;
	st.global.f64 	[%rd6+80], %fd23;
	ld.global.f64 	%fd24, [%rd6+88];
	div.rn.f64 	%fd25, %fd24, %fd1;
	st.global.f64 	[%rd6+88], %fd25;
	ld.global.f64 	%fd26, [%rd6+96];
	div.rn.f64 	%fd27, %fd26, %fd1;
	st.global.f64 	[%rd6+96], %fd27;
	ld.global.f64 	%fd28, [%rd6+104];
	div.rn.f64 	%fd29, %fd28, %fd1;
	st.global.f64 	[%rd6+104], %fd29;
	ld.global.f64 	%fd30, [%rd6+112];
	div.rn.f64 	%fd31, %fd30, %fd1;
	st.global.f64 	[%rd6+112], %fd31;
	ld.global.f64 	%fd32, [%rd6+120];
	div.rn.f64 	%fd33, %fd32, %fd1;
	st.global.f64 	[%rd6+120], %fd33;
	add.s32 	%r325, %r325, 16;
	setp.ne.s32 	%p4, %r325, %r327;
	@%p4 bra 	$L__BB1_55;
$L__BB1_56:
	setp.eq.s32 	%p5, %r133, 0;
	@%p5 bra 	$L__BB1_65;
	and.b32  	%r138, %r148, 7;
	setp.lt.u32 	%p6, %r133, 8;
	@%p6 bra 	$L__BB1_59;
	mul.wide.u32 	%rd7, %r327, 8;
	add.s64 	%rd8, %rd1, %rd7;
	ld.global.f64 	%fd34, [%rd8];
	div.rn.f64 	%fd35, %fd34, %fd1;
	st.global.f64 	[%rd8], %fd35;
	ld.global.f64 	%fd36, [%rd8+8];
	div.rn.f64 	%fd37, %fd36, %fd1;
	st.global.f64 	[%rd8+8], %fd37;
	ld.global.f64 	%fd38, [%rd8+16];
	div.rn.f64 	%fd39, %fd38, %fd1;
	st.global.f64 	[%rd8+16], %fd39;
	ld.global.f64 	%fd40, [%rd8+24];
	div.rn.f64 	%fd41, %fd40, %fd1;
	st.global.f64 	[%rd8+24], %fd41;
	ld.global.f64 	%fd42, [%rd8+32];
	div.rn.f64 	%fd43, %fd42, %fd1;
	st.global.f64 	[%rd8+32], %fd43;
	ld.global.f64 	%fd44, [%rd8+40];
	div.rn.f64 	%fd45, %fd44, %fd1;
	st.global.f64 	[%rd8+40], %fd45;
	ld.global.f64 	%fd46, [%rd8+48];
	div.rn.f64 	%fd47, %fd46, %fd1;
	st.global.f64 	[%rd8+48], %fd47;
	ld.global.f64 	%fd48, [%rd8+56];
	div.rn.f64 	%fd49, %fd48, %fd1;
	st.global.f64 	[%rd8+56], %fd49;
	add.s32 	%r327, %r327, 8;
$L__BB1_59:
	setp.eq.s32 	%p7, %r138, 0;
	@%p7 bra 	$L__BB1_65;
	and.b32  	%r141, %r148, 3;
	setp.lt.u32 	%p8, %r138, 4;
	@%p8 bra 	$L__BB1_62;
	mul.wide.u32 	%rd9, %r327, 8;
	add.s64 	%rd10, %rd1, %rd9;
	ld.global.f64 	%fd50, [%rd10];
	div.rn.f64 	%fd51, %fd50, %fd1;
	st.global.f64 	[%rd10], %fd51;
	ld.global.f64 	%fd52, [%rd10+8];
	div.rn.f64 	%fd53, %fd52, %fd1;
	st.global.f64 	[%rd10+8], %fd53;
	ld.global.f64 	%fd54, [%rd10+16];
	div.rn.f64 	%fd55, %fd54, %fd1;
	st.global.f64 	[%rd10+16], %fd55;
	ld.global.f64 	%fd56, [%rd10+24];
	div.rn.f64 	%fd57, %fd56, %fd1;
	st.global.f64 	[%rd10+24], %fd57;
	add.s32 	%r327, %r327, 4;
$L__BB1_62:
	setp.eq.s32 	%p9, %r141, 0;
	@%p9 bra 	$L__BB1_65;
	mov.b32 	%r330, 0;
$L__BB1_64:
	.pragma "nounroll";
	mul.wide.u32 	%rd11, %r327, 8;
	add.s64 	%rd12, %rd1, %rd11;
	ld.global.f64 	%fd58, [%rd12];
	div.rn.f64 	%fd59, %fd58, %fd1;
	st.global.f64 	[%rd12], %fd59;
	add.s32 	%r327, %r327, 1;
	add.s32 	%r330, %r330, 1;
	setp.ne.s32 	%p10, %r330, %r141;
	@%p10 bra 	$L__BB1_64;
$L__BB1_65:
	ret;

}
	// .globl	_Z10MonteCarloPdiii
.visible .entry _Z10MonteCarloPdiii(
	.param .u64 .ptr .align 1 _Z10MonteCarloPdiii_param_0,
	.param .u32 _Z10MonteCarloPdiii_param_1,
	.param .u32 _Z10MonteCarloPdiii_param_2,
	.param .u32 _Z10MonteCarloPdiii_param_3
)
{
	.reg .pred 	%p<20>;
	.reg .b16 	%rs<7>;
	.reg .b32 	%r<128>;
	.reg .b32 	%f<9>;
	.reg .b64 	%rd<8>;
	.reg .b64 	%fd<6>;

	ld.param.u64 	%rd2, [_Z10MonteCarloPdiii_param_0];
	ld.param.u32 	%r58, [_Z10MonteCarloPdiii_param_1];
	ld.param.u32 	%r56, [_Z10MonteCarloPdiii_param_2];
	ld.param.u32 	%r57, [_Z10MonteCarloPdiii_param_3];
	mov.u32 	%r59, %tid.x;
	mov.u32 	%r60, %ctaid.x;
	mov.u32 	%r61, %ntid.x;
	mad.lo.s32 	%r1, %r60, %r61, %r59;
	setp.ge.s32 	%p1, %r1, %r58;
	@%p1 bra 	$L__BB2_23;
	cvta.to.global.u64 	%rd4, %rd2;
	// begin inline asm
	mov.u64 	%rd3, %clock64;
	// end inline asm
	cvt.s64.s32 	%rd5, %r1;
	add.s64 	%rd6, %rd3, %rd5;
	cvt.u32.u64 	%r62, %rd6;
	xor.b32  	%r63, %r62, -1429050551;
	mul.lo.s32 	%r2, %r63, 1099087573;
	{ .reg .b32 tmp; mov.b64 {tmp, %r64}, %rd6; }
	xor.b32  	%r3, %r64, -136515619;
	setp.lt.s32 	%p2, %r57, 1;
	mul.wide.s32 	%rd7, %r1, 8;
	add.s64 	%rd1, %rd4, %rd7;
	@%p2 bra 	$L__BB2_22;
	mul.lo.s32 	%r66, %r3, -1703105765;
	add.s32 	%r107, %r2, 5783321;
	xor.b32  	%r106, %r66, 88675123;
	add.s32 	%r105, %r66, 521288629;
	xor.b32  	%r104, %r2, 362436069;
	add.s32 	%r103, %r2, 123456789;
	add.s32 	%r9, %r56, 1;
	shl.b32 	%r10, %r56, 1;
	cvt.rn.f32.s32 	%f1, %r56;
	add.s32 	%r11, %r56, -1;
	cvt.rn.f32.s32 	%f2, %r11;
	add.s32 	%r67, %r2, %r66;
	add.s32 	%r102, %r67, 6615241;
	mov.b32 	%r101, 0;
$L__BB2_3:
	setp.le.s32 	%p3, %r1, %r56;
	mov.b32 	%r126, 0;
	mov.u32 	%r127, %r1;
	@%p3 bra 	$L__BB2_8;
	setp.ge.s32 	%p4, %r10, %r1;
	mov.b32 	%r126, 1;
	mov.u32 	%r111, %r56;
	@%p4 bra 	$L__BB2_7;
	mov.b32 	%r109, 1;
	mov.b32 	%r108, -1;
	mov.u32 	%r111, %r56;
$L__BB2_6:
	add.s32 	%r72, %r9, %r111;
	add.s32 	%r111, %r72, %r108;
	add.s32 	%r126, %r109, 1;
	not.b32 	%r108, %r109;
	add.s32 	%r73, %r9, %r111;
	add.s32 	%r74, %r73, %r108;
	setp.lt.s32 	%p5, %r74, %r1;
	mov.u32 	%r109, %r126;
	@%p5 bra 	$L__BB2_6;
$L__BB2_7:
	not.b32 	%r75, %r111;
	add.s32 	%r127, %r1, %r75;
$L__BB2_8:
	mov.b16 	%rs6, 0;
$L__BB2_9:
	mov.u32 	%r34, %r103;
	mov.u32 	%r103, %r105;
	mov.u32 	%r35, %r104;
	mov.u32 	%r105, %r107;
	mov.u32 	%r104, %r106;
	shr.u32 	%r76, %r34, 2;
	xor.b32  	%r77, %r76, %r34;
	shl.b32 	%r78, %r105, 4;
	shl.b32 	%r79, %r77, 1;
	xor.b32  	%r80, %r78, %r79;
	xor.b32  	%r81, %r80, %r105;
	xor.b32  	%r106, %r81, %r77;
	add.s32 	%r82, %r102, %r106;
	add.s32 	%r83, %r82, 362437;
	cvt.rn.f32.u32 	%f3, %r83;
	fma.rn.f32 	%f4, %f3, 0f2F800000, 0f2F000000;
	mul.f32 	%f5, %f4, %f1;
	cvt.rzi.s32.f32 	%r84, %f5;
	rem.s32 	%r40, %r84, %r56;
	setp.ge.s32 	%p6, %r40, %r126;
	@%p6 bra 	$L__BB2_11;
	add.s32 	%r125, %r126, -1;
	mov.b32 	%r123, 0;
	mov.u32 	%r124, %r127;
	bra.uni 	$L__BB2_12;
$L__BB2_11:
	add.s32 	%r85, %r127, %r126;
	setp.lt.s32 	%p7, %r40, %r85;
	selp.b32 	%r123, 1, 2, %p7;
	selp.s32 	%r86, -1, 0, %p7;
	add.s32 	%r124, %r127, %r86;
	mov.u32 	%r125, %r126;
$L__BB2_12:
	shr.u32 	%r89, %r35, 2;
	xor.b32  	%r90, %r89, %r35;
	shl.b32 	%r91, %r106, 4;
	shl.b32 	%r92, %r90, 1;
	xor.b32  	%r93, %r92, %r91;
	xor.b32  	%r94, %r93, %r90;
	xor.b32  	%r107, %r94, %r106;
	add.s32 	%r102, %r102, 724874;
	add.s32 	%r95, %r107, %r102;
	cvt.rn.f32.u32 	%f6, %r95;
	fma.rn.f32 	%f7, %f6, 0f2F800000, 0f2F000000;
	mul.f32 	%f8, %f7, %f2;
	cvt.rzi.s32.f32 	%r96, %f8;
	rem.s32 	%r97, %r96, %r11;
	setp.lt.s32 	%p8, %r97, %r125;
	add.s32 	%r98, %r125, %r124;
	setp.lt.s32 	%p9, %r97, %r98;
	selp.b32 	%r99, 1, 2, %p9;
	selp.b32 	%r100, 0, %r99, %p8;
	xor.b32  	%r88, %r100, %r123;
	setp.gt.s32 	%p10, %r88, 1;
	@%p10 bra 	$L__BB2_16;
	setp.eq.s32 	%p12, %r88, 0;
	@%p12 bra 	$L__BB2_18;
	add.s32 	%r127, %r127, -1;
	add.s32 	%r126, %r126, -1;
	bra.uni 	$L__BB2_18;
$L__BB2_15:
	add.s32 	%r126, %r126, 1;
	bra.uni 	$L__BB2_18;
$L__BB2_16:
	setp.eq.s32 	%p11, %r88, 2;
	@%p11 bra 	$L__BB2_15;
	add.s32 	%r127, %r127, 1;
$L__BB2_18:
	setp.ne.s32 	%p13, %r126, 0;
	setp.ne.s32 	%p14, %r127, 0;
	setp.eq.s32 	%p15, %r127, 0;
	setp.gt.s32 	%p16, %r126, 0;
	selp.b16 	%rs4, 1, %rs6, %p15;
	selp.b16 	%rs6, %rs4, %rs6, %p16;
	and.pred  	%p17, %p13, %p14;
	@%p17 bra 	$L__BB2_9;
	and.b16  	%rs5, %rs6, 255;
	setp.eq.s16 	%p18, %rs5, 0;
	@%p18 bra 	$L__BB2_21;
	ld.global.f64 	%fd1, [%rd1];
	add.f64 	%fd2, %fd1, 0d3FF0000000000000;
	st.global.f64 	[%rd1], %fd2;
$L__BB2_21:
	add.s32 	%r101, %r101, 1;
	setp.ne.s32 	%p19, %r101, %r57;
	@%p19 bra 	$L__BB2_3;
$L__BB2_22:
	ld.global.f64 	%fd3, [%rd1];
	cvt.rn.f64.s32 	%fd4, %r57;
	div.rn.f64 	%fd5, %fd3, %fd4;
	st.global.f64 	[%rd1], %fd5;
$L__BB2_23:
	ret;

}
	// .globl	_Z13MonteCarloMPIPdiiiii
.visible .entry _Z13MonteCarloMPIPdiiiii(
	.param .u64 .ptr .align 1 _Z13MonteCarloMPIPdiiiii_param_0,
	.param .u32 _Z13MonteCarloMPIPdiiiii_param_1,
	.param .u32 _Z13MonteCarloMPIPdiiiii_param_2,
	.param .u32 _Z13MonteCarloMPIPdiiiii_param_3,
	.param .u32 _Z13MonteCarloMPIPdiiiii_param_4,
	.param .u32 _Z13MonteCarloMPIPdiiiii_param_5
)
{
	.reg .pred 	%p<20>;
	.reg .b16 	%rs<7>;
	.reg .b32 	%r<131>;
	.reg .b32 	%f<9>;
	.reg .b64 	%rd<8>;
	.reg .b64 	%fd<6>;

	ld.param.u64 	%rd2, [_Z13MonteCarloMPIPdiiiii_param_0];
	ld.param.u32 	%r59, [_Z13MonteCarloMPIPdiiiii_param_1];
	ld.param.u32 	%r57, [_Z13MonteCarloMPIPdiiiii_param_2];
	ld.param.u32 	%r58, [_Z13MonteCarloMPIPdiiiii_param_3];
	ld.param.u32 	%r60, [_Z13MonteCarloMPIPdiiiii_param_4];
	ld.param.u32 	%r61, [_Z13MonteCarloMPIPdiiiii_param_5];
	mov.u32 	%r62, %tid.x;
	mov.u32 	%r63, %ctaid.x;
	mov.u32 	%r64, %ntid.x;
	mad.lo.s32 	%r1, %r63, %r64, %r62;
	mad.lo.s32 	%r2, %r60, %r59, %r1;
	setp.ge.s32 	%p1, %r2, %r61;
	@%p1 bra 	$L__BB3_23;
	cvta.to.global.u64 	%rd4, %rd2;
	// begin inline asm
	mov.u64 	%rd3, %clock64;
	// end inline asm
	cvt.s64.s32 	%rd5, %r1;
	add.s64 	%rd6, %rd3, %rd5;
	cvt.u32.u64 	%r65, %rd6;
	xor.b32  	%r66, %r65, -1429050551;
	mul.lo.s32 	%r3, %r66, 1099087573;
	{ .reg .b32 tmp; mov.b64 {tmp, %r67}, %rd6; }
	xor.b32  	%r4, %r67, -136515619;
	setp.lt.s32 	%p2, %r58, 1;
	mul.wide.s32 	%rd7, %r1, 8;
	add.s64 	%rd1, %rd4, %rd7;
	@%p2 bra 	$L__BB3_22;
	mul.lo.s32 	%r69, %r4, -1703105765;
	add.s32 	%r110, %r3, 5783321;
	xor.b32  	%r109, %r69, 88675123;
	add.s32 	%r108, %r69, 521288629;
	xor.b32  	%r107, %r3, 362436069;
	add.s32 	%r106, %r3, 123456789;
	add.s32 	%r10, %r57, 1;
	shl.b32 	%r11, %r57, 1;
	cvt.rn.f32.s32 	%f1, %r57;
	add.s32 	%r12, %r57, -1;
	cvt.rn.f32.s32 	%f2, %r12;
	add.s32 	%r70, %r3, %r69;
	add.s32 	%r105, %r70, 6615241;
	mov.b32 	%r104, 0;
$L__BB3_3:
	setp.le.s32 	%p3, %r2, %r57;
	mov.b32 	%r129, 0;
	mov.u32 	%r130, %r2;
	@%p3 bra 	$L__BB3_8;
	setp.ge.s32 	%p4, %r11, %r2;
	mov.b32 	%r129, 1;
	mov.u32 	%r114, %r57;
	@%p4 bra 	$L__BB3_7;
	mov.b32 	%r112, 1;
	mov.b32 	%r111, -1;
	mov.u32 	%r114, %r57;
$L__BB3_6:
	add.s32 	%r75, %r10, %r114;
	add.s32 	%r114, %r75, %r111;
	add.s32 	%r129, %r112, 1;
	not.b32 	%r111, %r112;
	add.s32 	%r76, %r10, %r114;
	add.s32 	%r77, %r76, %r111;
	setp.lt.s32 	%p5, %r77, %r2;
	mov.u32 	%r112, %r129;
	@%p5 bra 	$L__BB3_6;
$L__BB3_7:
	not.b32 	%r78, %r114;
	add.s32 	%r130, %r2, %r78;
$L__BB3_8:
	mov.b16 	%rs6, 0;
$L__BB3_9:
	mov.u32 	%r35, %r106;
	mov.u32 	%r106, %r108;
	mov.u32 	%r36, %r107;
	mov.u32 	%r108, %r110;
	mov.u32 	%r107, %r109;
	shr.u32 	%r79, %r35, 2;
	xor.b32  	%r80, %r79, %r35;
	shl.b32 	%r81, %r108, 4;
	shl.b32 	%r82, %r80, 1;
	xor.b32  	%r83, %r81, %r82;
	xor.b32  	%r84, %r83, %r108;
	xor.b32  	%r109, %r84, %r80;
	add.s32 	%r85, %r105, %r109;
	add.s32 	%r86, %r85, 362437;
	cvt.rn.f32.u32 	%f3, %r86;
	fma.rn.f32 	%f4, %f3, 0f2F800000, 0f2F000000;
	mul.f32 	%f5, %f4, %f1;
	cvt.rzi.s32.f32 	%r87, %f5;
	rem.s32 	%r41, %r87, %r57;
	setp.ge.s32 	%p6, %r41, %r129;
	@%p6 bra 	$L__BB3_11;
	add.s32 	%r128, %r129, -1;
	mov.b32 	%r126, 0;
	mov.u32 	%r127, %r130;
	bra.uni 	$L__BB3_12;
$L__BB3_11:
	add.s32 	%r88, %r130, %r129;
	setp.lt.s32 	%p7, %r41, %r88;
	selp.b32 	%r126, 1, 2, %p7;
	selp.s32 	%r89, -1, 0, %p7;
	add.s32 	%r127, %r130, %r89;
	mov.u32 	%r128, %r129;
$L__BB3_12:
	shr.u32 	%r92, %r36, 2;
	xor.b32  	%r93, %r92, %r36;
	shl.b32 	%r94, %r109, 4;
	shl.b32 	%r95, %r93, 1;
	xor.b32  	%r96, %r95, %r94;
	xor.b32  	%r97, %r96, %r93;
	xor.b32  	%r110, %r97, %r109;
	add.s32 	%r105, %r105, 724874;
	add.s32 	%r98, %r110, %r105;
	cvt.rn.f32.u32 	%f6, %r98;
	fma.rn.f32 	%f7, %f6, 0f2F800000, 0f2F000000;
	mul.f32 	%f8, %f7, %f2;
	cvt.rzi.s32.f32 	%r99, %f8;
	rem.s32 	%r100, %r99, %r12;
	setp.lt.s32 	%p8, %r100, %r128;
	add.s32 	%r101, %r128, %r127;
	setp.lt.s32 	%p9, %r100, %r101;
	selp.b32 	%r102, 1, 2, %p9;
	selp.b32 	%r103, 0, %r102, %p8;
	xor.b32  	%r91, %r103, %r126;
	setp.gt.s32 	%p10, %r91, 1;
	@%p10 bra 	$L__BB3_16;
	setp.eq.s32 	%p12, %r91, 0;
	@%p12 bra 	$L__BB3_18;
	add.s32 	%r130, %r130, -1;
	add.s32 	%r129, %r129, -1;
	bra.uni 	$L__BB3_18;
$L__BB3_15:
	add.s32 	%r129, %r129, 1;
	bra.uni 	$L__BB3_18;
$L__BB3_16:
	setp.eq.s32 	%p11, %r91, 2;
	@%p11 bra 	$L__BB3_15;
	add.s32 	%r130, %r130, 1;
$L__BB3_18:
	setp.ne.s32 	%p13, %r129, 0;
	setp.ne.s32 	%p14, %r130, 0;
	setp.eq.s32 	%p15, %r130, 0;
	setp.gt.s32 	%p16, %r129, 0;
	selp.b16 	%rs4, 1, %rs6, %p15;
	selp.b16 	%rs6, %rs4, %rs6, %p16;
	and.pred  	%p17, %p13, %p14;
	@%p17 bra 	$L__BB3_9;
	and.b16  	%rs5, %rs6, 255;
	setp.eq.s16 	%p18, %rs5, 0;
	@%p18 bra 	$L__BB3_21;
	ld.global.f64 	%fd1, [%rd1];
	add.f64 	%fd2, %fd1, 0d3FF0000000000000;
	st.global.f64 	[%rd1], %fd2;
$L__BB3_21:
	add.s32 	%r104, %r104, 1;
	setp.ne.s32 	%p19, %r104, %r58;
	@%p19 bra 	$L__BB3_3;
$L__BB3_22:
	ld.global.f64 	%fd3, [%rd1];
	cvt.rn.f64.s32 	%fd4, %r58;
	div.rn.f64 	%fd5, %fd3, %fd4;
	st.global.f64 	[%rd1], %fd5;
$L__BB3_23:
	ret;

}
	// .globl	_Z16MonteCarloOptMPIPdiiiii
.visible .entry _Z16MonteCarloOptMPIPdiiiii(
	.param .u64 .ptr .align 1 _Z16MonteCarloOptMPIPdiiiii_param_0,
	.param .u32 _Z16MonteCarloOptMPIPdiiiii_param_1,
	.param .u32 _Z16MonteCarloOptMPIPdiiiii_param_2,
	.param .u32 _Z16MonteCarloOptMPIPdiiiii_param_3,
	.param .u32 _Z16MonteCarloOptMPIPdiiiii_param_4,
	.param .u32 _Z16MonteCarloOptMPIPdiiiii_param_5
)
{
	.reg .pred 	%p<30>;
	.reg .b16 	%rs<7>;
	.reg .b32 	%r<211>;
	.reg .b32 	%f<9>;
	.reg .b64 	%rd<8>;
	.reg .b64 	%fd<83>;

	ld.param.u64 	%rd2, [_Z16MonteCarloOptMPIPdiiiii_param_0];
	ld.param.u32 	%r86, [_Z16MonteCarloOptMPIPdiiiii_param_1];
	ld.param.u32 	%r84, [_Z16MonteCarloOptMPIPdiiiii_param_2];
	ld.param.u32 	%r85, [_Z16MonteCarloOptMPIPdiiiii_param_3];
	ld.param.u32 	%r87, [_Z16MonteCarloOptMPIPdiiiii_param_4];
	ld.param.u32 	%r88, [_Z16MonteCarloOptMPIPdiiiii_param_5];
	mov.u32 	%r1, %tid.x;
	mov.u32 	%r2, %ctaid.x;
	mov.u32 	%r3, %ntid.x;
	mad.lo.s32 	%r4, %r87, %r86, %r2;
	setp.ge.u32 	%p1, %r4, %r88;
	@%p1 bra 	$L__BB4_37;
	// begin inline asm
	mov.u64 	%rd3, %clock64;
	// end inline asm
	mad.lo.s32 	%r89, %r2, %r3, %r1;
	cvt.s64.s32 	%rd4, %r89;
	add.s64 	%rd5, %rd3, %rd4;
	cvt.u32.u64 	%r90, %rd5;
	xor.b32  	%r91, %r90, -1429050551;
	mul.lo.s32 	%r5, %r91, 1099087573;
	{ .reg .b32 tmp; mov.b64 {tmp, %r92}, %rd5; }
	xor.b32  	%r6, %r92, -136515619;
	div.u32 	%r7, %r85, %r3;
	shl.b32 	%r93, %r1, 2;
	mov.u32 	%r94, s;
	add.s32 	%r8, %r94, %r93;
	mov.b32 	%r95, 0;
	st.shared.u32 	[%r8], %r95;
	setp.gt.u32 	%p2, %r7, 2147483646;
	@%p2 bra 	$L__BB4_23;
	mul.lo.s32 	%r97, %r6, -1703105765;
	add.s32 	%r182, %r5, 5783321;
	xor.b32  	%r181, %r97, 88675123;
	add.s32 	%r180, %r97, 521288629;
	xor.b32  	%r179, %r5, 362436069;
	add.s32 	%r178, %r5, 123456789;
	add.s32 	%r14, %r84, 1;
	shl.b32 	%r15, %r84, 1;
	cvt.rn.f32.s32 	%f1, %r84;
	add.s32 	%r16, %r84, -1;
	cvt.rn.f32.s32 	%f2, %r16;
	add.s32 	%r98, %r5, %r97;
	add.s32 	%r177, %r98, 6615241;
	mov.b32 	%r175, 0;
	mov.u32 	%r176, %r175;
$L__BB4_3:
	mad.lo.s32 	%r99, %r1, %r7, %r1;
	add.s32 	%r100, %r176, %r99;
	setp.ge.u32 	%p3, %r100, %r85;
	@%p3 bra 	$L__BB4_23;
	setp.le.s32 	%p4, %r4, %r84;
	mov.b32 	%r201, 0;
	mov.u32 	%r202, %r4;
	@%p4 bra 	$L__BB4_9;
	setp.ge.s32 	%p5, %r15, %r4;
	mov.b32 	%r201, 1;
	mov.u32 	%r186, %r84;
	@%p5 bra 	$L__BB4_8;
	mov.b32 	%r184, 1;
	mov.b32 	%r183, -1;
	mov.u32 	%r186, %r84;
$L__BB4_7:
	add.s32 	%r105, %r14, %r186;
	add.s32 	%r186, %r105, %r183;
	add.s32 	%r201, %r184, 1;
	not.b32 	%r183, %r184;
	add.s32 	%r106, %r14, %r186;
	add.s32 	%r107, %r106, %r183;
	setp.lt.s32 	%p6, %r107, %r4;
	mov.u32 	%r184, %r201;
	@%p6 bra 	$L__BB4_7;
$L__BB4_8:
	not.b32 	%r108, %r186;
	add.s32 	%r202, %r4, %r108;
$L__BB4_9:
	mov.b16 	%rs6, 0;
$L__BB4_10:
	mov.u32 	%r40, %r178;
	mov.u32 	%r178, %r180;
	mov.u32 	%r41, %r179;
	mov.u32 	%r180, %r182;
	mov.u32 	%r179, %r181;
	shr.u32 	%r109, %r40, 2;
	xor.b32  	%r110, %r109, %r40;
	shl.b32 	%r111, %r180, 4;
	shl.b32 	%r112, %r110, 1;
	xor.b32  	%r113, %r111, %r112;
	xor.b32  	%r114, %r113, %r180;
	xor.b32  	%r181, %r114, %r110;
	add.s32 	%r115, %r177, %r181;
	add.s32 	%r116, %r115, 362437;
	cvt.rn.f32.u32 	%f3, %r116;
	fma.rn.f32 	%f4, %f3, 0f2F800000, 0f2F000000;
	mul.f32 	%f5, %f4, %f1;
	cvt.rzi.s32.f32 	%r117, %f5;
	rem.s32 	%r46, %r117, %r84;
	setp.ge.s32 	%p7, %r46, %r201;
	@%p7 bra 	$L__BB4_12;
	add.s32 	%r200, %r201, -1;
	mov.b32 	%r198, 0;
	mov.u32 	%r199, %r202;
	bra.uni 	$L__BB4_13;
$L__BB4_12:
	add.s32 	%r118, %r202, %r201;
	setp.lt.s32 	%p8, %r46, %r118;
	selp.b32 	%r198, 1, 2, %p8;
	selp.s32 	%r119, -1, 0, %p8;
	add.s32 	%r199, %r202, %r119;
	mov.u32 	%r200, %r201;
$L__BB4_13:
	shr.u32 	%r122, %r41, 2;
	xor.b32  	%r123, %r122, %r41;
	shl.b32 	%r124, %r181, 4;
	shl.b32 	%r125, %r123, 1;
	xor.b32  	%r126, %r125, %r124;
	xor.b32  	%r127, %r126, %r123;
	xor.b32  	%r182, %r127, %r181;
	add.s32 	%r177, %r177, 724874;
	add.s32 	%r128, %r182, %r177;
	cvt.rn.f32.u32 	%f6, %r128;
	fma.rn.f32 	%f7, %f6, 0f2F800000, 0f2F000000;
	mul.f32 	%f8, %f7, %f2;
	cvt.rzi.s32.f32 	%r129, %f8;
	rem.s32 	%r130, %r129, %r16;
	setp.lt.s32 	%p9, %r130, %r200;
	add.s32 	%r131, %r200, %r199;
	setp.lt.s32 	%p10, %r130, %r131;
	selp.b32 	%r132, 1, 2, %p10;
	selp.b32 	%r133, 0, %r132, %p9;
	xor.b32  	%r121, %r133, %r198;
	setp.gt.s32 	%p11, %r121, 1;
	@%p11 bra 	$L__BB4_17;
	setp.eq.s32 	%p13, %r121, 0;
	@%p13 bra 	$L__BB4_19;
	add.s32 	%r202, %r202, -1;
	add.s32 	%r201, %r201, -1;
	bra.uni 	$L__BB4_19;
$L__BB4_16:
	add.s32 	%r201, %r201, 1;
	bra.uni 	$L__BB4_19;
$L__BB4_17:
	setp.eq.s32 	%p12, %r121, 2;
	@%p12 bra 	$L__BB4_16;
	add.s32 	%r202, %r202, 1;
$L__BB4_19:
	setp.ne.s32 	%p14, %r201, 0;
	setp.ne.s32 	%p15, %r202, 0;
	setp.eq.s32 	%p16, %r202, 0;
	setp.gt.s32 	%p17, %r201, 0;
	selp.b16 	%rs4, 1, %rs6, %p16;
	selp.b16 	%rs6, %rs4, %rs6, %p17;
	and.pred  	%p18, %p14, %p15;
	@%p18 bra 	$L__BB4_10;
	and.b16  	%rs5, %rs6, 255;
	setp.eq.s16 	%p19, %rs5, 0;
	@%p19 bra 	$L__BB4_22;
	add.s32 	%r175, %r175, 1;
	st.shared.u32 	[%r8], %r175;
$L__BB4_22:
	add.s32 	%r63, %r176, 1;
	setp.ne.s32 	%p20, %r176, %r7;
	mov.u32 	%r176, %r63;
	@%p20 bra 	$L__BB4_3;
$L__BB4_23:
	bar.sync 	0;
	setp.ne.s32 	%p21, %r1, 0;
	@%p21 bra 	$L__BB4_37;
	cvta.to.global.u64 	%rd6, %rd2;
	mul.wide.u32 	%rd7, %r2, 8;
	add.s64 	%rd1, %rd6, %rd7;
	ld.global.f64 	%fd82, [%rd1];
	and.b32  	%r64, %r3, 15;
	setp.lt.u32 	%p22, %r3, 16;
	mov.b32 	%r207, 0;
	@%p22 bra 	$L__BB4_27;
	and.b32  	%r207, %r3, 2032;
	mov.u32 	%r136, s;
	add.s32 	%r204, %r136, 32;
	and.b32  	%r137, %r3, -16;
	neg.s32 	%r205, %r137;
$L__BB4_26:
	.pragma "nounroll";
	ld.shared.v4.u32 	{%r138, %r139, %r140, %r141}, [%r204+-32];
	cvt.rn.f64.s32 	%fd16, %r138;
	add.f64 	%fd17, %fd82, %fd16;
	cvt.rn.f64.s32 	%fd18, %r139;
	add.f64 	%fd19, %fd17, %fd18;
	cvt.rn.f64.s32 	%fd20, %r140;
	add.f64 	%fd21, %fd19, %fd20;
	cvt.rn.f64.s32 	%fd22, %r141;
	add.f64 	%fd23, %fd21, %fd22;
	ld.shared.v4.u32 	{%r142, %r143, %r144, %r145}, [%r204+-16];
	cvt.rn.f64.s32 	%fd24, %r142;
	add.f64 	%fd25, %fd23, %fd24;
	cvt.rn.f64.s32 	%fd26, %r143;
	add.f64 	%fd27, %fd25, %fd26;
	cvt.rn.f64.s32 	%fd28, %r144;
	add.f64 	%fd29, %fd27, %fd28;
	cvt.rn.f64.s32 	%fd30, %r145;
	add.f64 	%fd31, %fd29, %fd30;
	ld.shared.v4.u32 	{%r146, %r147, %r148, %r149}, [%r204];
	cvt.rn.f64.s32 	%fd32, %r146;
	add.f64 	%fd33, %fd31, %fd32;
	cvt.rn.f64.s32 	%fd34, %r147;
	add.f64 	%fd35, %fd33, %fd34;
	cvt.rn.f64.s32 	%fd36, %r148;
	add.f64 	%fd37, %fd35, %fd36;
	cvt.rn.f64.s32 	%fd38, %r149;
	add.f64 	%fd39, %fd37, %fd38;
	ld.shared.v4.u32 	{%r150, %r151, %r152, %r153}, [%r204+16];
	cvt.rn.f64.s32 	%fd40, %r150;
	add.f64 	%fd41, %fd39, %fd40;
	cvt.rn.f64.s32 	%fd42, %r151;
	add.f64 	%fd43, %fd41, %fd42;
	cvt.rn.f64.s32 	%fd44, %r152;
	add.f64 	%fd45, %fd43, %fd44;
	cvt.rn.f64.s32 	%fd46, %r153;
	add.f64 	%fd82, %fd45, %fd46;
	add.s32 	%r205, %r205, 16;
	add.s32 	%r204, %r204, 64;
	setp.ne.s32 	%p23, %r205, 0;
	@%p23 bra 	$L__BB4_26;
$L__BB4_27:
	setp.eq.s32 	%p24, %r64, 0;
	@%p24 bra 	$L__BB4_36;
	and.b32  	%r72, %r3, 7;
	setp.lt.u32 	%p25, %r64, 8;
	@%p25 bra 	$L__BB4_30;
	shl.b32 	%r154, %r207, 2;
	mov.u32 	%r155, s;
	add.s32 	%r156, %r155, %r154;
	ld.shared.u32 	%r157, [%r156];
	cvt.rn.f64.s32 	%fd48, %r157;
	add.f64 	%fd49, %fd82, %fd48;
	ld.shared.u32 	%r158, [%r156+4];
	cvt.rn.f64.s32 	%fd50, %r158;
	add.f64 	%fd51, %fd49, %fd50;
	ld.shared.u32 	%r159, [%r156+8];
	cvt.rn.f64.s32 	%fd52, %r159;
	add.f64 	%fd53, %fd51, %fd52;
	ld.shared.u32 	%r160, [%r156+12];
	cvt.rn.f64.s32 	%fd54, %r160;
	add.f64 	%fd55, %fd53, %fd54;
	ld.shared.u32 	%r161, [%r156+16];
	cvt.rn.f64.s32 	%fd56, %r161;
	add.f64 	%fd57, %fd55, %fd56;
	ld.shared.u32 	%r162, [%r156+20];
	cvt.rn.f64.s32 	%fd58, %r162;
	add.f64 	%fd59, %fd57, %fd58;
	ld.shared.u32 	%r163, [%r156+24];
	cvt.rn.f64.s32 	%fd60, %r163;
	add.f64 	%fd61, %fd59, %fd60;
	ld.shared.u32 	%r164, [%r156+28];
	cvt.rn.f64.s32 	%fd62, %r164;
	add.f64 	%fd82, %fd61, %fd62;
	add.s32 	%r207, %r207, 8;
$L__BB4_30:
	setp.eq.s32 	%p26, %r72, 0;
	@%p26 bra 	$L__BB4_36;
	and.b32  	%r75, %r3, 3;
	setp.lt.u32 	%p27, %r72, 4;
	@%p27 bra 	$L__BB4_33;
	shl.b32 	%r165, %r207, 2;
	mov.u32 	%r166, s;
	add.s32 	%r167, %r166, %r165;
	ld.shared.u32 	%r168, [%r167];
	cvt.rn.f64.s32 	%fd64, %r168;
	add.f64 	%fd65, %fd82, %fd64;
	ld.shared.u32 	%r169, [%r167+4];
	cvt.rn.f64.s32 	%fd66, %r169;
	add.f64 	%fd67, %fd65, %fd66;
	ld.shared.u32 	%r170, [%r167+8];
	cvt.rn.f64.s32 	%fd68, %r170;
	add.f64 	%fd69, %fd67, %fd68;
	ld.shared.u32 	%r171, [%r167+12];
	cvt.rn.f64.s32 	%fd70, %r171;
	add.f64 	%fd82, %fd69, %fd70;
	add.s32 	%r207, %r207, 4;
$L__BB4_33:
	setp.eq.s32 	%p28, %r75, 0;
	@%p28 bra 	$L__BB4_36;
	shl.b32 	%r172, %r207, 2;
	mov.u32 	%r173, s;
	add.s32 	%r210, %r173, %r172;
	neg.s32 	%r209, %r75;
$L__BB4_35:
	.pragma "nounroll";
	ld.shared.u32 	%r174, [%r210];
	cvt.rn.f64.s32 	%fd71, %r174;
	add.f64 	%fd82, %fd82, %fd71;
	add.s32 	%r210, %r210, 4;
	add.s32 	%r209, %r209, 1;
	setp.ne.s32 	%p29, %r209, 0;
	@%p29 bra 	$L__BB4_35;
$L__BB4_36:
	cvt.rn.f64.s32 	%fd72, %r85;
	div.rn.f64 	%fd73, %fd82, %fd72;
	st.global.f64 	[%rd1], %fd73;
$L__BB4_37:
	ret;

}


// ===== COMPILED SASS (sm_100) =====

	.target	sm_100

	.elftype	@"ET_EXEC"


//--------------------- .note.nv.tkinfo           --------------------------
	.section	.note.nv.tkinfo,"",@"SHT_NOTE"
	.sectionflags	@"SHF_NOTE_NV_TKINFO"
	.tkinfo
        /*0018*/ 	.word	0x00000002
        /*0030*/ 	.string	""
        /*0030*/ 	.string	"ptxas"
        /*0030*/ 	.string	"Cuda compilation tools, release 13.0, V13.0.88"
        /*0030*/ 	.string	"Build cuda_13.0.r13.0/compiler.36424714_0"
        /*0030*/ 	.string	"-arch sm_100 -m 64 "



//--------------------- .note.nv.cuinfo           --------------------------
	.section	.note.nv.cuinfo,"",@"SHT_NOTE"
	.sectionflags	@"SHF_NOTE_NV_CUINFO"
        /*0018*/ 	.short	0x0002
        /*001a*/ 	.short	0x0064
        /*001c*/ 	.short	0x0082
	.zero		2


//--------------------- .nv.info                  --------------------------
	.section	.nv.info,"",@"SHT_CUDA_INFO"
	.align	4


	//----- nvinfo : EIATTR_REGCOUNT
	.align		4
        /*0000*/ 	.byte	0x04, 0x2f
        /*0002*/ 	.short	(.L_10 - .L_9)
	.align		4
.L_9:
        /*0004*/ 	.word	index@(_Z13MonteCarloOptPdiii)
        /*0008*/ 	.word	0x00000020


	//----- nvinfo : EIATTR_FRAME_SIZE
	.align		4
.L_10:
        /*000c*/ 	.byte	0x04, 0x11
        /*000e*/ 	.short	(.L_12 - .L_11)
	.align		4
.L_11:
        /*0010*/ 	.word	index@($__internal_4_$__cuda_sm20_div_rn_f64_full)
        /*0014*/ 	.word	0x00000000


	//----- nvinfo : EIATTR_FRAME_SIZE
	.align		4
.L_12:
        /*0018*/ 	.byte	0x04, 0x11
        /*001a*/ 	.short	(.L_14 - .L_13)
	.align		4
.L_13:
        /*001c*/ 	.word	index@(_Z13MonteCarloOptPdiii)
        /*0020*/ 	.word	0x00000000


	//----- nvinfo : EIATTR_REGCOUNT
	.align		4
.L_14:
        /*0024*/ 	.byte	0x04, 0x2f
        /*0026*/ 	.short	(.L_16 - .L_15)
	.align		4
.L_15:
        /*0028*/ 	.word	index@(_Z13MonteCarloSeqPdiii)
        /*002c*/ 	.word	0x00000028


	//----- nvinfo : EIATTR_FRAME_SIZE
	.align		4
.L_16:
        /*0030*/ 	.byte	0x04, 0x11
        /*0032*/ 	.short	(.L_18 - .L_17)
	.align		4
.L_17:
        /*0034*/ 	.word	index@($__internal_3_$__cuda_sm20_div_rn_f64_full)
        /*0038*/ 	.word	0x00000000


	//----- nvinfo : EIATTR_FRAME_SIZE
	.align		4
.L_18:
        /*003c*/ 	.byte	0x04, 0x11
        /*003e*/ 	.short	(.L_20 - .L_19)
	.align		4
.L_19:
        /*0040*/ 	.word	index@(_Z13MonteCarloSeqPdiii)
        /*0044*/ 	.word	0x00000000


	//----- nvinfo : EIATTR_REGCOUNT
	.align		4
.L_20:
        /*0048*/ 	.byte	0x04, 0x2f
        /*004a*/ 	.short	(.L_22 - .L_21)
	.align		4
.L_21:
        /*004c*/ 	.word	index@(_Z10MonteCarloPdiii)
        /*0050*/ 	.word	0x0000001e


	//----- nvinfo : EIATTR_FRAME_SIZE
	.align		4
.L_22:
        /*0054*/ 	.byte	0x04, 0x11
        /*0056*/ 	.short	(.L_24 - .L_23)
	.align		4
.L_23:
        /*0058*/ 	.word	index@($__internal_2_$__cuda_sm20_div_rn_f64_full)
        /*005c*/ 	.word	0x00000000


	//----- nvinfo : EIATTR_FRAME_SIZE
	.align		4
.L_24:
        /*0060*/ 	.byte	0x04, 0x11
        /*0062*/ 	.short	(.L_26 - .L_25)
	.align		4
.L_25:
        /*0064*/ 	.word	index@(_Z10MonteCarloPdiii)
        /*0068*/ 	.word	0x00000000


	//----- nvinfo : EIATTR_REGCOUNT
	.align		4
.L_26:
        /*006c*/ 	.byte	0x04, 0x2f
        /*006e*/ 	.short	(.L_28 - .L_27)
	.align		4
.L_27:
        /*0070*/ 	.word	index@(_Z13MonteCarloMPIPdiiiii)
        /*0074*/ 	.word	0x0000001e


	//----- nvinfo : EIATTR_FRAME_SIZE
	.align		4
.L_28:
        /*0078*/ 	.byte	0x04, 0x11
        /*007a*/ 	.short	(.L_30 - .L_29)
	.align		4
.L_29:
        /*007c*/ 	.word	index@($__internal_1_$__cuda_sm20_div_rn_f64_full)
        /*0080*/ 	.word	0x00000000


	//----- nvinfo : EIATTR_FRAME_SIZE
	.align		4
.L_30:
        /*0084*/ 	.byte	0x04, 0x11
        /*0086*/ 	.short	(.L_32 - .L_31)
	.align		4
.L_31:
        /*0088*/ 	.word	index@(_Z13MonteCarloMPIPdiiiii)
        /*008c*/ 	.word	0x00000000


	//----- nvinfo : EIATTR_REGCOUNT
	.align		4
.L_32:
        /*0090*/ 	.byte	0x04, 0x2f
        /*0092*/ 	.short	(.L_34 - .L_33)
	.align		4
.L_33:
        /*0094*/ 	.word	index@(_Z16MonteCarloOptMPIPdiiiii)
        /*0098*/ 	.word	0x0000001d


	//----- nvinfo : EIATTR_FRAME_SIZE
	.align		4
.L_34:
        /*009c*/ 	.byte	0x04, 0x11
        /*009e*/ 	.short	(.L_36 - .L_35)
	.align		4
.L_35:
        /*00a0*/ 	.word	index@($__internal_0_$__cuda_sm20_div_rn_f64_full)
        /*00a4*/ 	.word	0x00000000


	//----- nvinfo : EIATTR_FRAME_SIZE
	.align		4
.L_36:
        /*00a8*/ 	.byte	0x04, 0x11
        /*00aa*/ 	.short	(.L_38 - .L_37)
	.align		4
.L_37:
        /*00ac*/ 	.word	index@(_Z16MonteCarloOptMPIPdiiiii)
        /*00b0*/ 	.word	0x00000000


	//----- nvinfo : EIATTR_MIN_STACK_SIZE
	.align		4
.L_38:
        /*00b4*/ 	.byte	0x04, 0x12
        /*00b6*/ 	.short	(.L_40 - .L_39)
	.align		4
.L_39:
        /*00b8*/ 	.word	index@(_Z16MonteCarloOptMPIPdiiiii)
        /*00bc*/ 	.word	0x00000000


	//----- nvinfo : EIATTR_MIN_STACK_SIZE
	.align		4
.L_40:
        /*00c0*/ 	.byte	0x04, 0x12
        /*00c2*/ 	.short	(.L_42 - .L_41)
	.align		4
.L_41:
        /*00c4*/ 	.word	index@(_Z13MonteCarloMPIPdiiiii)
        /*00c8*/ 	.word	0x00000000


	//----- nvinfo : EIATTR_MIN_STACK_SIZE
	.align		4
.L_42:
        /*00cc*/ 	.byte	0x04, 0x12
        /*00ce*/ 	.short	(.L_44 - .L_43)
	.align		4
.L_43:
        /*00d0*/ 	.word	index@(_Z10MonteCarloPdiii)
        /*00d4*/ 	.word	0x00000000


	//----- nvinfo : EIATTR_MIN_STACK_SIZE
	.align		4
.L_44:
        /*00d8*/ 	.byte	0x04, 0x12
        /*00da*/ 	.short	(.L_46 - .L_45)
	.align		4
.L_45:
        /*00dc*/ 	.word	index@(_Z13MonteCarloSeqPdiii)
        /*00e0*/ 	.word	0x00000000


	//----- nvinfo : EIATTR_MIN_STACK_SIZE
	.align		4
.L_46:
        /*00e4*/ 	.byte	0x04, 0x12
        /*00e6*/ 	.short	(.L_48 - .L_47)
	.align		4
.L_47:
        /*00e8*/ 	.word	index@(_Z13MonteCarloOptPdiii)
        /*00ec*/ 	.word	0x00000000
.L_48:


//--------------------- .nv.compat                --------------------------
	.section	.nv.compat,"",@"SHT_CUDA_COMPAT_INFO"
	.align	4
        /*0000*/ 	.byte	0x02, 0x09, 0x00, 0x00, 0x02, 0x02, 0x01, 0x00, 0x02, 0x05, 0x05, 0x00, 0x03, 0x07, 0x01, 0x01
        /*0010*/ 	.byte	0x02, 0x03, 0x00, 0x00, 0x02, 0x06, 0x01, 0x00, 0x04, 0x0b, 0x08, 0x00, 0x01, 0x00, 0x00, 0x00
        /*0020*/ 	.byte	0x00, 0x00, 0x00, 0x00


//--------------------- .nv.info._Z16MonteCarloOptMPIPdiiiii --------------------------
	.section	.nv.info._Z16MonteCarloOptMPIPdiiiii,"",@"SHT_CUDA_INFO"
	.sectionflags	@""
	.align	4


	//----- nvinfo : EIATTR_CUDA_API_VERSION
	.align		4
        /*0000*/ 	.byte	0x04, 0x37
        /*0002*/ 	.short	(.L_50 - .L_49)
.L_49:
        /*0004*/ 	.word	0x00000082


	//----- nvinfo : EIATTR_KPARAM_INFO
	.align		4
.L_50:
        /*0008*/ 	.byte	0x04, 0x17
        /*000a*/ 	.short	(.L_52 - .L_51)
.L_51:
        /*000c*/ 	.word	0x00000000
        /*0010*/ 	.short	0x0005
        /*0012*/ 	.short	0x0018
        /*0014*/ 	.byte	0x00, 0xf0, 0x11, 0x00


	//----- nvinfo : EIATTR_KPARAM_INFO
	.align		4
.L_52:
        /*0018*/ 	.byte	0x04, 0x17
        /*001a*/ 	.short	(.L_54 - .L_53)
.L_53:
        /*001c*/ 	.word	0x00000000
        /*0020*/ 	.short	0x0004
        /*0022*/ 	.short	0x0014
        /*0024*/ 	.byte	0x00, 0xf0, 0x11, 0x00


	//----- nvinfo : EIATTR_KPARAM_INFO
	.align		4
.L_54:
        /*0028*/ 	.byte	0x04, 0x17
        /*002a*/ 	.short	(.L_56 - .L_55)
.L_55:
        /*002c*/ 	.word	0x00000000
        /*0030*/ 	.short	0x0003
        /*0032*/ 	.short	0x0010
        /*0034*/ 	.byte	0x00, 0xf0, 0x11, 0x00


	//----- nvinfo : EIATTR_KPARAM_INFO
	.align		4
.L_56:
        /*0038*/ 	.byte	0x04, 0x17
        /*003a*/ 	.short	(.L_58 - .L_57)
.L_57:
        /*003c*/ 	.word	0x00000000
        /*0040*/ 	.short	0x0002
        /*0042*/ 	.short	0x000c
        /*0044*/ 	.byte	0x00, 0xf0, 0x11, 0x00


	//----- nvinfo : EIATTR_KPARAM_INFO
	.align		4
.L_58:
        /*0048*/ 	.byte	0x04, 0x17
        /*004a*/ 	.short	(.L_60 - .L_59)
.L_59:
        /*004c*/ 	.word	0x00000000
        /*0050*/ 	.short	0x0001
        /*0052*/ 	.short	0x0008
        /*0054*/ 	.byte	0x00, 0xf0, 0x11, 0x00


	//----- nvinfo : EIATTR_KPARAM_INFO
	.align		4
.L_60:
        /*0058*/ 	.byte	0x04, 0x17
        /*005a*/ 	.short	(.L_62 - .L_61)
.L_61:
        /*005c*/ 	.word	0x00000000
        /*0060*/ 	.short	0x0000
        /*0062*/ 	.short	0x0000
        /*0064*/ 	.byte	0x00, 0xf5, 0x21, 0x00


	//----- nvinfo : EIATTR_SPARSE_MMA_MASK
	.align		4
.L_62:
        /*0068*/ 	.byte	0x03, 0x50
        /*006a*/ 	.short	0x0000


	//----- nvinfo : EIATTR_MAXREG_COUNT
	.align		4
        /*006c*/ 	.byte	0x03, 0x1b
        /*006e*/ 	.short	0x00ff


	//----- nvinfo : EIATTR_NUM_BARRIERS
	.align		4
        /*0070*/ 	.byte	0x02, 0x4c
        /*0072*/ 	.byte	0x01
	.zero		1


	//----- nvinfo : EIATTR_MERCURY_ISA_VERSION
	.align		4
        /*0074*/ 	.byte	0x03, 0x5f
        /*0076*/ 	.short	0x0101


	//----- nvinfo : EIATTR_VRC_CTA_INIT_COUNT
	.align		4
        /*0078*/ 	.byte	0x02, 0x4a
	.zero		1
	.zero		1


	//----- nvinfo : EIATTR_EXIT_INSTR_OFFSETS
	.align		4
        /*007c*/ 	.byte	0x04, 0x1c
        /*007e*/ 	.short	(.L_64 - .L_63)


	//   ....[0]....
.L_63:
        /*0080*/ 	.word	0x00000080


	//   ....[1]....
        /*0084*/ 	.word	0x00000d10


	//   ....[2]....
        /*0088*/ 	.word	0x000015f0


	//----- nvinfo : EIATTR_CRS_STACK_SIZE
	.align		4
.L_64:
        /*008c*/ 	.byte	0x04, 0x1e
        /*008e*/ 	.short	(.L_66 - .L_65)
.L_65:
        /*0090*/ 	.word	0x00000000


	//----- nvinfo : EIATTR_CBANK_PARAM_SIZE
	.align		4
.L_66:
        /*0094*/ 	.byte	0x03, 0x19
        /*0096*/ 	.short	0x001c


	//----- nvinfo : EIATTR_PARAM_CBANK
	.align		4
        /*0098*/ 	.byte	0x04, 0x0a
        /*009a*/ 	.short	(.L_68 - .L_67)
	.align		4
.L_67:
        /*009c*/ 	.word	index@(.nv.constant0._Z16MonteCarloOptMPIPdiiiii)
        /*00a0*/ 	.short	0x0380
        /*00a2*/ 	.short	0x001c


	//----- nvinfo : EIATTR_SW_WAR
	.align		4
.L_68:
        /*00a4*/ 	.byte	0x04, 0x36
        /*00a6*/ 	.short	(.L_70 - .L_69)
.L_69:
        /*00a8*/ 	.word	0x00000008
.L_70:


//--------------------- .nv.info._Z13MonteCarloMPIPdiiiii --------------------------
	.section	.nv.info._Z13MonteCarloMPIPdiiiii,"",@"SHT_CUDA_INFO"
	.sectionflags	@""
	.align	4


	//----- nvinfo : EIATTR_CUDA_API_VERSION
	.align		4
        /*0000*/ 	.byte	0x04, 0x37
        /*0002*/ 	.short	(.L_72 - .L_71)
.L_71:
        /*0004*/ 	.word	0x00000082


	//----- nvinfo : EIATTR_KPARAM_INFO
	.align		4
.L_72:
        /*0008*/ 	.byte	0x04, 0x17
        /*000a*/ 	.short	(.L_74 - .L_73)
.L_73:
        /*000c*/ 	.word	0x00000000
        /*0010*/ 	.short	0x0005
        /*0012*/ 	.short	0x0018
        /*0014*/ 	.byte	0x00, 0xf0, 0x11, 0x00


	//----- nvinfo : EIATTR_KPARAM_INFO
	.align		4
.L_74:
        /*0018*/ 	.byte	0x04, 0x17
        /*001a*/ 	.short	(.L_76 - .L_75)
.L_75:
        /*001c*/ 	.word	0x00000000
        /*0020*/ 	.short	0x0004
        /*0022*/ 	.short	0x0014
        /*0024*/ 	.byte	0x00, 0xf0, 0x11, 0x00


	//----- nvinfo : EIATTR_KPARAM_INFO
	.align		4
.L_76:
        /*0028*/ 	.byte	0x04, 0x17
        /*002a*/ 	.short	(.L_78 - .L_77)
.L_77:
        /*002c*/ 	.word	0x00000000
        /*0030*/ 	.short	0x0003
        /*0032*/ 	.short	0x0010
        /*0034*/ 	.byte	0x00, 0xf0, 0x11, 0x00


	//----- nvinfo : EIATTR_KPARAM_INFO
	.align		4
.L_78:
        /*0038*/ 	.byte	0x04, 0x17
        /*003a*/ 	.short	(.L_80 - .L_79)
.L_79:
        /*003c*/ 	.word	0x00000000
        /*0040*/ 	.short	0x0002
        /*0042*/ 	.short	0x000c
        /*0044*/ 	.byte	0x00, 0xf0, 0x11, 0x00


	//----- nvinfo : EIATTR_KPARAM_INFO
	.align		4
.L_80:
        /*0048*/ 	.byte	0x04, 0x17
        /*004a*/ 	.short	(.L_82 - .L_81)
.L_81:
        /*004c*/ 	.word	0x00000000
        /*0050*/ 	.short	0x0001
        /*0052*/ 	.short	0x0008
        /*0054*/ 	.byte	0x00, 0xf0, 0x11, 0x00


	//----- nvinfo : EIATTR_KPARAM_INFO
	.align		4
.L_82:
        /*0058*/ 	.byte	0x04, 0x17
        /*005a*/ 	.short	(.L_84 - .L_83)
.L_83:
        /*005c*/ 	.word	0x00000000
        /*0060*/ 	.short	0x0000
        /*0062*/ 	.short	0x0000
        /*0064*/ 	.byte	0x00, 0xf5, 0x21, 0x00


	//----- nvinfo : EIATTR_SPARSE_MMA_MASK
	.align		4
.L_84:
        /*0068*/ 	.byte	0x03, 0x50
        /*006a*/ 	.short	0x0000


	//----- nvinfo : EIATTR_MAXREG_COUNT
	.align		4
        /*006c*/ 	.byte	0x03, 0x1b
        /*006e*/ 	.short	0x00ff


	//----- nvinfo : EIATTR_MERCURY_ISA_VERSION
	.align		4
        /*0070*/ 	.byte	0x03, 0x5f
        /*0072*/ 	.short	0x0101


	//----- nvinfo : EIATTR_VRC_CTA_INIT_COUNT
	.align		4
        /*0074*/ 	.byte	0x02, 0x4a
	.zero		1
	.zero		1


	//----- nvinfo : EIATTR_EXIT_INSTR_OFFSETS
	.align		4
        /*0078*/ 	.byte	0x04, 0x1c
        /*007a*/ 	.short	(.L_86 - .L_85)


	//   ....[0]....
.L_85:
        /*007c*/ 	.word	0x000000a0


	//   ....[1]....
        /*0080*/ 	.word	0x00000d50


	//----- nvinfo : EIATTR_CRS_STACK_SIZE
	.align		4
.L_86:
        /*0084*/ 	.byte	0x04, 0x1e
        /*0086*/ 	.short	(.L_88 - .L_87)
.L_87:
        /*0088*/ 	.word	0x00000000


	//----- nvinfo : EIATTR_CBANK_PARAM_SIZE
	.align		4
.L_88:
        /*008c*/ 	.byte	0x03, 0x19
        /*008e*/ 	.short	0x001c


	//----- nvinfo : EIATTR_PARAM_CBANK
	.align		4
        /*0090*/ 	.byte	0x04, 0x0a
        /*0092*/ 	.short	(.L_90 - .L_89)
	.align		4
.L_89:
        /*0094*/ 	.word	index@(.nv.constant0._Z13MonteCarloMPIPdiiiii)
        /*0098*/ 	.short	0x0380
        /*009a*/ 	.short	0x001c


	//----- nvinfo : EIATTR_SW_WAR
	.align		4
.L_90:
        /*009c*/ 	.byte	0x04, 0x36
        /*009e*/ 	.short	(.L_92 - .L_91)
.L_91:
        /*00a0*/ 	.word	0x00000008
.L_92:


//--------------------- .nv.info._Z10MonteCarloPdiii --------------------------
	.section	.nv.info._Z10MonteCarloPdiii,"",@"SHT_CUDA_INFO"
	.sectionflags	@""
	.align	4


	//----- nvinfo : EIATTR_CUDA_API_VERSION
	.align		4
        /*0000*/ 	.byte	0x04, 0x37
        /*0002*/ 	.short	(.L_94 - .L_93)
.L_93:
        /*0004*/ 	.word	0x00000082


	//----- nvinfo : EIATTR_KPARAM_INFO
	.align		4
.L_94:
        /*0008*/ 	.byte	0x04, 0x17
        /*000a*/ 	.short	(.L_96 - .L_95)
.L_95:
        /*000c*/ 	.word	0x00000000
        /*0010*/ 	.short	0x0003
        /*0012*/ 	.short	0x0010
        /*0014*/ 	.byte	0x00, 0xf0, 0x11, 0x00


	//----- nvinfo : EIATTR_KPARAM_INFO
	.align		4
.L_96:
        /*0018*/ 	.byte	0x04, 0x17
        /*001a*/ 	.short	(.L_98 - .L_97)
.L_97:
        /*001c*/ 	.word	0x00000000
        /*0020*/ 	.short	0x0002
        /*0022*/ 	.short	0x000c
        /*0024*/ 	.byte	0x00, 0xf0, 0x11, 0x00


	//----- nvinfo : EIATTR_KPARAM_INFO
	.align		4
.L_98:
        /*0028*/ 	.byte	0x04, 0x17
        /*002a*/ 	.short	(.L_100 - .L_99)
.L_99:
        /*002c*/ 	.word	0x00000000
        /*0030*/ 	.short	0x0001
        /*0032*/ 	.short	0x0008
        /*0034*/ 	.byte	0x00, 0xf0, 0x11, 0x00


	//----- nvinfo : EIATTR_KPARAM_INFO
	.align		4
.L_100:
        /*0038*/ 	.byte	0x04, 0x17
        /*003a*/ 	.short	(.L_102 - .L_101)
.L_101:
        /*003c*/ 	.word	0x00000000
        /*0040*/ 	.short	0x0000
        /*0042*/ 	.short	0x0000
        /*0044*/ 	.byte	0x00, 0xf5, 0x21, 0x00


	//----- nvinfo : EIATTR_SPARSE_MMA_MASK
	.align		4
.L_102:
        /*0048*/ 	.byte	0x03, 0x50
        /*004a*/ 	.short	0x0000


	//----- nvinfo : EIATTR_MAXREG_COUNT
	.align		4
        /*004c*/ 	.byte	0x03, 0x1b
        /*004e*/ 	.short	0x00ff


	//----- nvinfo : EIATTR_MERCURY_ISA_VERSION
	.align		4
        /*0050*/ 	.byte	0x03, 0x5f
        /*0052*/ 	.short	0x0101


	//----- nvinfo : EIATTR_VRC_CTA_INIT_COUNT
	.align		4
        /*0054*/ 	.byte	0x02, 0x4a
	.zero		1
	.zero		1


	//----- nvinfo : EIATTR_EXIT_INSTR_OFFSETS
	.align		4
        /*0058*/ 	.byte	0x04, 0x1c
        /*005a*/ 	.short	(.L_104 - .L_103)


	//   ....[0]....
.L_103:
        /*005c*/ 	.word	0x00000070


	//   ....[1]....
        /*0060*/ 	.word	0x00000d20


	//----- nvinfo : EIATTR_CRS_STACK_SIZE
	.align		4
.L_104:
        /*0064*/ 	.byte	0x04, 0x1e
        /*0066*/ 	.short	(.L_106 - .L_105)
.L_105:
        /*0068*/ 	.word	0x00000000


	//----- nvinfo : EIATTR_CBANK_PARAM_SIZE
	.align		4
.L_106:
        /*006c*/ 	.byte	0x03, 0x19
        /*006e*/ 	.short	0x0014


	//----- nvinfo : EIATTR_PARAM_CBANK
	.align		4
        /*0070*/ 	.byte	0x04, 0x0a
        /*0072*/ 	.short	(.L_108 - .L_107)
	.align		4
.L_107:
        /*0074*/ 	.word	index@(.nv.constant0._Z10MonteCarloPdiii)
        /*0078*/ 	.short	0x0380
        /*007a*/ 	.short	0x0014


	//----- nvinfo : EIATTR_SW_WAR
	.align		4
.L_108:
        /*007c*/ 	.byte	0x04, 0x36
        /*007e*/ 	.short	(.L_110 - .L_109)
.L_109:
        /*0080*/ 	.word	0x00000008
.L_110:


//--------------------- .nv.info._Z13MonteCarloSeqPdiii --------------------------
	.section	.nv.info._Z13MonteCarloSeqPdiii,"",@"SHT_CUDA_INFO"
	.sectionflags	@""
	.align	4


	//----- nvinfo : EIATTR_CUDA_API_VERSION
	.align		4
        /*0000*/ 	.byte	0x04, 0x37
        /*0002*/ 	.short	(.L_112 - .L_111)
.L_111:
        /*0004*/ 	.word	0x00000082


	//----- nvinfo : EIATTR_KPARAM_INFO
	.align		4
.L_112:
        /*0008*/ 	.byte	0x04, 0x17
        /*000a*/ 	.short	(.L_114 - .L_113)
.L_113:
        /*000c*/ 	.word	0x00000000
        /*0010*/ 	.short	0x0003
        /*0012*/ 	.short	0x0010
        /*0014*/ 	.byte	0x00, 0xf0, 0x11, 0x00


	//----- nvinfo : EIATTR_KPARAM_INFO
	.align		4
.L_114:
        /*0018*/ 	.byte	0x04, 0x17
        /*001a*/ 	.short	(.L_116 - .L_115)
.L_115:
        /*001c*/ 	.word	0x00000000
        /*0020*/ 	.short	0x0002
        /*0022*/ 	.short	0x000c
        /*0024*/ 	.byte	0x00, 0xf0, 0x11, 0x00


	//----- nvinfo : EIATTR_KPARAM_INFO
	.align		4
.L_116:
        /*0028*/ 	.byte	0x04, 0x17
        /*002a*/ 	.short	(.L_118 - .L_117)
.L_117:
        /*002c*/ 	.word	0x00000000
        /*0030*/ 	.short	0x0001
        /*0032*/ 	.short	0x0008
        /*0034*/ 	.byte	0x00, 0xf0, 0x11, 0x00


	//----- nvinfo : EIATTR_KPARAM_INFO
	.align		4
.L_118:
        /*0038*/ 	.byte	0x04, 0x17
        /*003a*/ 	.short	(.L_120 - .L_119)
.L_119:
        /*003c*/ 	.word	0x00000000
        /*0040*/ 	.short	0x0000
        /*0042*/ 	.short	0x0000
        /*0044*/ 	.byte	0x00, 0xf5, 0x21, 0x00


	//----- nvinfo : EIATTR_SPARSE_MMA_MASK
	.align		4
.L_120:
        /*0048*/ 	.byte	0x03, 0x50
        /*004a*/ 	.short	0x0000


	//----- nvinfo : EIATTR_MAXREG_COUNT
	.align		4
        /*004c*/ 	.byte	0x03, 0x1b
        /*004e*/ 	.short	0x00ff


	//----- nvinfo : EIATTR_MERCURY_ISA_VERSION
	.align		4
        /*0050*/ 	.byte	0x03, 0x5f
        /*0052*/ 	.short	0x0101


	//----- nvinfo : EIATTR_VRC_CTA_INIT_COUNT
	.align		4
        /*0054*/ 	.byte	0x02, 0x4a
	.zero		1
	.zero		1


	//----- nvinfo : EIATTR_EXIT_INSTR_OFFSETS
	.align		4
        /*0058*/ 	.byte	0x04, 0x1c
        /*005a*/ 	.short	(.L_122 - .L_121)


	//   ....[0]....
.L_121:
        /*005c*/ 	.word	0x00000040


	//   ....[1]....
        /*0060*/ 	.word	0x00001c10


	//   ....[2]....
        /*0064*/ 	.word	0x000031f0


	//   ....[3]....
        /*0068*/ 	.word	0x00003d00


	//   ....[4]....
        /*006c*/ 	.word	0x000042d0


	//   ....[5]....
        /*0070*/ 	.word	0x00004490


	//----- nvinfo : EIATTR_CRS_STACK_SIZE
	.align		4
.L_122:
        /*0074*/ 	.byte	0x04, 0x1e
        /*0076*/ 	.short	(.L_124 - .L_123)
.L_123:
        /*0078*/ 	.word	0x00000000


	//----- nvinfo : EIATTR_CBANK_PARAM_SIZE
	.align		4
.L_124:
        /*007c*/ 	.byte	0x03, 0x19
        /*007e*/ 	.short	0x0014


	//----- nvinfo : EIATTR_PARAM_CBANK
	.align		4
        /*0080*/ 	.byte	0x04, 0x0a
        /*0082*/ 	.short	(.L_126 - .L_125)
	.align		4
.L_125:
        /*0084*/ 	.word	index@(.nv.constant0._Z13MonteCarloSeqPdiii)
        /*0088*/ 	.short	0x0380
        /*008a*/ 	.short	0x0014


	//----- nvinfo : EIATTR_SW_WAR
	.align		4
.L_126:
        /*008c*/ 	.byte	0x04, 0x36
        /*008e*/ 	.short	(.L_128 - .L_127)
.L_127:
        /*0090*/ 	.word	0x00000008
.L_128:


//--------------------- .nv.info._Z13MonteCarloOptPdiii --------------------------
	.section	.nv.info._Z13MonteCarloOptPdiii,"",@"SHT_CUDA_INFO"
	.sectionflags	@""
	.align	4


	//----- nvinfo : EIATTR_CUDA_API_VERSION
	.align		4
        /*0000*/ 	.byte	0x04, 0x37
        /*0002*/ 	.short	(.L_130 - .L_129)
.L_129:
        /*0004*/ 	.word	0x00000082


	//----- nvinfo : EIATTR_KPARAM_INFO
	.align		4
.L_130:
        /*0008*/ 	.byte	0x04, 0x17
        /*000a*/ 	.short	(.L_132 - .L_131)
.L_131:
        /*000c*/ 	.word	0x00000000
        /*0010*/ 	.short	0x0003
        /*0012*/ 	.short	0x0010
        /*0014*/ 	.byte	0x00, 0xf0, 0x11, 0x00


	//----- nvinfo : EIATTR_KPARAM_INFO
	.align		4
.L_132:
        /*0018*/ 	.byte	0x04, 0x17
        /*001a*/ 	.short	(.L_134 - .L_133)
.L_133:
        /*001c*/ 	.word	0x00000000
        /*0020*/ 	.short	0x0002
        /*0022*/ 	.short	0x000c
        /*0024*/ 	.byte	0x00, 0xf0, 0x11, 0x00


	//----- nvinfo : EIATTR_KPARAM_INFO
	.align		4
.L_134:
        /*0028*/ 	.byte	0x04, 0x17
        /*002a*/ 	.short	(.L_136 - .L_135)
.L_135:
        /*002c*/ 	.word	0x00000000
        /*0030*/ 	.short	0x0001
        /*0032*/ 	.short	0x0008
        /*0034*/ 	.byte	0x00, 0xf0, 0x11, 0x00


	//----- nvinfo : EIATTR_KPARAM_INFO
	.align		4
.L_136:
        /*0038*/ 	.byte	0x04, 0x17
        /*003a*/ 	.short	(.L_138 - .L_137)
.L_137:
        /*003c*/ 	.word	0x00000000
        /*0040*/ 	.short	0x0000
        /*0042*/ 	.short	0x0000
        /*0044*/ 	.byte	0x00, 0xf5, 0x21, 0x00


	//----- nvinfo : EIATTR_SPARSE_MMA_MASK
	.align		4
.L_138:
        /*0048*/ 	.byte	0x03, 0x50
        /*004a*/ 	.short	0x0000


	//----- nvinfo : EIATTR_MAXREG_COUNT
	.align		4
        /*004c*/ 	.byte	0x03, 0x1b
        /*004e*/ 	.short	0x00ff


	//----- nvinfo : EIATTR_NUM_BARRIERS
	.align		4
        /*0050*/ 	.byte	0x02, 0x4c
        /*0052*/ 	.byte	0x01
	.zero		1


	//----- nvinfo : EIATTR_MERCURY_ISA_VERSION
	.align		4
        /*0054*/ 	.byte	0x03, 0x5f
        /*0056*/ 	.short	0x0101


	//----- nvinfo : EIATTR_VRC_CTA_INIT_COUNT
	.align		4
        /*0058*/ 	.byte	0x02, 0x4a
	.zero		1
	.zero		1


	//----- nvinfo : EIATTR_EXIT_INSTR_OFFSETS
	.align		4
        /*005c*/ 	.byte	0x04, 0x1c
        /*005e*/ 	.short	(.L_140 - .L_139)


	//   ....[0]....
.L_139:
        /*0060*/ 	.word	0x00000040


	//   ....[1]....
        /*0064*/ 	.word	0x00000ce0


	//   ....[2]....
        /*0068*/ 	.word	0x000015a0


	//----- nvinfo : EIATTR_CRS_STACK_SIZE
	.align		4
.L_140:
        /*006c*/ 	.byte	0x04, 0x1e
        /*006e*/ 	.short	(.L_142 - .L_141)
.L_141:
        /*0070*/ 	.word	0x00000000


	//----- nvinfo : EIATTR_CBANK_PARAM_SIZE
	.align		4
.L_142:
        /*0074*/ 	.byte	0x03, 0x19
        /*0076*/ 	.short	0x0014


	//----- nvinfo : EIATTR_PARAM_CBANK
	.align		4
        /*0078*/ 	.byte	0x04, 0x0a
        /*007a*/ 	.short	(.L_144 - .L_143)
	.align		4
.L_143:
        /*007c*/ 	.word	index@(.nv.constant0._Z13MonteCarloOptPdiii)
        /*0080*/ 	.short	0x0380
        /*0082*/ 	.short	0x0014


	//----- nvinfo : EIATTR_SW_WAR
	.align		4
.L_144:
        /*0084*/ 	.byte	0x04, 0x36
        /*0086*/ 	.short	(.L_146 - .L_145)
.L_145:
        /*0088*/ 	.word	0x00000008
.L_146:


//--------------------- .nv.callgraph             --------------------------
	.section	.nv.callgraph,"",@"SHT_CUDA_CALLGRAPH"
	.align	4
	.sectionentsize	8
	.align		4
        /*0000*/ 	.word	0x00000000
	.align		4
        /*0004*/ 	.word	0xffffffff
	.align		4
        /*0008*/ 	.word	0x00000000
	.align		4
        /*000c*/ 	.word	0xfffffffe
	.align		4
        /*0010*/ 	.word	0x00000000
	.align		4
        /*0014*/ 	.word	0xfffffffd
	.align		4
        /*0018*/ 	.word	0x00000000
	.align		4
        /*001c*/ 	.word	0xfffffffc


//--------------------- .nv.constant4             --------------------------
	.section	.nv.constant4,"a",@progbits
	.align	8
	.align		8
.nv.constant4:
        /*0000*/ 	.dword	precalc_xorwow_matrix
	.align		8
        /*0008*/ 	.dword	precalc_xorwow_offset_matrix
	.align		8
        /*0010*/ 	.dword	mrg32k3aM1
	.align		8
        /*0018*/ 	.dword	mrg32k3aM2
	.align		8
        /*0020*/ 	.dword	mrg32k3aM1SubSeq
	.align		8
        /*0028*/ 	.dword	mrg32k3aM2SubSeq
	.align		8
        /*0030*/ 	.dword	mrg32k3aM1Seq
	.align		8
        /*0038*/ 	.dword	mrg32k3aM2Seq


//--------------------- .nv.constant3             --------------------------
	.section	.nv.constant3,"a",@progbits
	.align	8
.nv.constant3:
	.type		__cr_lgamma_table,@object
	.size		__cr_lgamma_table,(.L_8 - __cr_lgamma_table)
__cr_lgamma_table:
        /*0000*/ 	.byte	0x00, 0x00, 0x00, 0x00, 0x00, 0x00, 0x00, 0x00, 0x00, 0x00, 0x00, 0x00, 0x00, 0x00, 0x00, 0x00
        /*0010*/ 	.byte	0xef, 0x39, 0xfa, 0xfe, 0x42, 0x2e, 0xe6, 0x3f, 0x02, 0x20, 0x2a, 0xfa, 0x0b, 0xab, 0xfc, 0x3f
        /*0020*/ 	.byte	0xf9, 0x2c, 0x92, 0x7c, 0xa7, 0x6c, 0x09, 0x40, 0xc9, 0x79, 0x44, 0x3c, 0x64, 0x26, 0x13, 0x40
        /*0030*/ 	.byte	0xca, 0x01, 0xcf, 0x3a, 0x27, 0x51, 0x1a, 0x40, 0x30, 0xcc, 0x2d, 0xf3, 0xe1, 0x0c, 0x21, 0x40
        /*0040*/ 	.byte	0x0d, 0xb7, 0xfc, 0x82, 0x8e, 0x35, 0x25, 0x40
.L_8:


//--------------------- .text._Z16MonteCarloOptMPIPdiiiii --------------------------
	.section	.text._Z16MonteCarloOptMPIPdiiiii,"ax",@progbits
	.align	128
        .global         _Z16MonteCarloOptMPIPdiiiii
        .type           _Z16MonteCarloOptMPIPdiiiii,@function
        .size           _Z16MonteCarloOptMPIPdiiiii,(.L_x_162 - _Z16MonteCarloOptMPIPdiiiii)
        .other          _Z16MonteCarloOptMPIPdiiiii,@"STO_CUDA_ENTRY STV_DEFAULT"
_Z16MonteCarloOptMPIPdiiiii:
.text._Z16MonteCarloOptMPIPdiiiii:
[----:B------:R-:W-:Y:S08]  /*0000*/  LDC R1, c[0x0][0x37c] ;  /* 0x0000df00ff017b82 */ /* 0x000ff00000000800 */
[----:B------:R-:W0:Y:S01]  /*0010*/  S2UR UR9, SR_CTAID.X ;  /* 0x00000000000979c3 */ /* 0x000e220000002500 */
[----:B------:R-:W0:Y:S01]  /*0020*/  LDCU UR6, c[0x0][0x394] ;  /* 0x00007280ff0677ac */ /* 0x000e220008000800 */
[----:B------:R-:W0:Y:S01]  /*0030*/  LDCU UR4, c[0x0][0x388] ;  /* 0x00007100ff0477ac */ /* 0x000e220008000800 */
[----:B------:R-:W1:Y:S01]  /*0040*/  LDCU UR5, c[0x0][0x398] ;  /* 0x00007300ff0577ac */ /* 0x000e620008000800 */
[----:B0-----:R-:W-:-:S04]  /*0050*/  UIMAD UR6, UR6, UR4, UR9 ;  /* 0x00000004060672a4 */ /* 0x001fc8000f8e0209 */
[----:B-1----:R-:W-:-:S06]  /*0060*/  UISETP.GE.U32.AND UP0, UPT, UR6, UR5, UPT ;  /* 0x000000050600728c */ /* 0x002fcc000bf06070 */
[----:B------:R-:W-:-:S13]  /*0070*/  PLOP3.LUT P0, PT, PT, PT, UP0, 0x80, 0x8 ;  /* 0x000000000008781c */ /* 0x000fda0003f0f008 */
[----:B------:R-:W-:Y:S05]  /*0080*/  @P0 EXIT ;  /* 0x000000000000094d */ /* 0x000fea0003800000 */
[----:B------:R-:W0:Y:S01]  /*0090*/  S2R R6, SR_TID.X ;  /* 0x0000000000067919 */ /* 0x000e220000002100 */
[----:B------:R-:W1:Y:S01]  /*00a0*/  LDCU UR10, c[0x0][0x360] ;  /* 0x00006c00ff0a77ac */ /* 0x000e620008000800 */
[----:B------:R-:W-:Y:S01]  /*00b0*/  CS2R R2, SR_CLOCKLO ;  /* 0x0000000000027805 */ /* 0x000fe20000015000 */
[----:B-1----:R-:W1:Y:S01]  /*00c0*/  I2F.U32.RP R0, UR10 ;  /* 0x0000000a00007d06 */ /* 0x002e620008209000 */
[----:B------:R-:W2:Y:S01]  /*00d0*/  LDCU UR11, c[0x0][0x390] ;  /* 0x00007200ff0b77ac */ /* 0x000ea20008000800 */
[----:B------:R-:W3:Y:S01]  /*00e0*/  S2UR UR8, SR_CgaCtaId ;  /* 0x00000000000879c3 */ /* 0x000ee20000008800 */
[----:B------:R-:W-:Y:S01]  /*00f0*/  UMOV UR4, URZ ;  /* 0x000000ff00047c82 */ /* 0x000fe20008000000 */
[----:B------:R-:W-:-:S06]  /*0100*/  UISETP.NE.U32.AND UP2, UPT, UR10, URZ, UPT ;  /* 0x000000ff0a00728c */ /* 0x000fcc000bf45070 */
[----:B------:R-:W0:Y:S01]  /*0110*/  LDC R5, c[0x0][0x360] ;  /* 0x0000d800ff057b82 */ /* 0x000e220000000800 */
[----:B-1----:R-:W1:Y:S02]  /*0120*/  MUFU.RCP R0, R0 ;  /* 0x0000000000007308 */ /* 0x002e640000001000 */
[----:B-1----:R-:W-:Y:S02]  /*0130*/  VIADD R4, R0, 0xffffffe ;  /* 0x0ffffffe00047836 */ /* 0x002fe40000000000 */
[----:B0-----:R-:W-:-:S04]  /*0140*/  IMAD R5, R5, UR9, R6 ;  /* 0x0000000905057c24 */ /* 0x001fc8000f8e0206 */
[----:B------:R-:W0:Y:S01]  /*0150*/  F2I.FTZ.U32.TRUNC.NTZ R4, R4 ;  /* 0x0000000400047305 */ /* 0x000e22000021f000 */
[----:B------:R-:W-:-:S04]  /*0160*/  IADD3 R0, P0, PT, R5, R2, RZ ;  /* 0x0000000205007210 */ /* 0x000fc80007f1e0ff */
[----:B------:R-:W-:Y:S02]  /*0170*/  LEA.HI.X.SX32 R2, R5, R3, 0x1, P0 ;  /* 0x0000000305027211 */ /* 0x000fe400000f0eff */
[----:B0-----:R-:W-:-:S13]  /*0180*/  R2UR UR5, R4 ;  /* 0x00000000040572ca */ /* 0x001fda00000e0000 */
[----:B------:R-:W-:-:S04]  /*0190*/  UIADD3 UR7, UPT, UPT, URZ, -UR5, URZ ;  /* 0x80000005ff077290 */ /* 0x000fc8000fffe0ff */
[----:B------:R-:W-:-:S04]  /*01a0*/  UIMAD UR7, UR7, UR10, URZ ;  /* 0x0000000a070772a4 */ /* 0x000fc8000f8e02ff */
[----:B------:R-:W-:-:S03]  /*01b0*/  UIMAD.WIDE.U32 UR4, UR5, UR7, UR4 ;  /* 0x00000007050472a5 */ /* 0x000fc6000f8e0004 */
[----:B------:R-:W-:Y:S01]  /*01c0*/  UMOV UR7, 0x400 ;  /* 0x0000040000077882 */ /* 0x000fe20000000000 */
[----:B--2---:R-:W-:Y:S02]  /*01d0*/  UIMAD.WIDE.U32 UR4, UR5, UR11, URZ ;  /* 0x0000000b050472a5 */ /* 0x004fe4000f8e00ff */
[----:B---3--:R-:W-:Y:S02]  /*01e0*/  ULEA UR7, UR8, UR7, 0x18 ;  /* 0x0000000708077291 */ /* 0x008fe4000f8ec0ff */
[----:B------:R-:W-:-:S04]  /*01f0*/  UIADD3 UR4, UPT, UPT, -UR5, URZ, URZ ;  /* 0x000000ff05047290 */ /* 0x000fc8000fffe1ff */
[----:B------:R-:W-:Y:S01]  /*0200*/  UIMAD UR4, UR10, UR4, UR11 ;  /* 0x000000040a0472a4 */ /* 0x000fe2000f8e020b */
[----:B------:R-:W-:-:S03]  /*0210*/  LEA R7, R6, UR7, 0x2 ;  /* 0x0000000706077c11 */ /* 0x000fc6000f8e10ff */
[----:B------:R-:W-:Y:S02]  /*0220*/  UISETP.GE.U32.AND UP0, UPT, UR4, UR10, UPT ;  /* 0x0000000a0400728c */ /* 0x000fe4000bf06070 */
[----:B------:R0:W-:Y:S09]  /*0230*/  STS [R7], RZ ;  /* 0x000000ff07007388 */ /* 0x0001f20000000800 */
[----:B------:R-:W-:-:S02]  /*0240*/  @UP0 UIADD3 UR4, UPT, UPT, UR4, -UR10, URZ ;  /* 0x8000000a04040290 */ /* 0x000fc4000fffe0ff */
[----:B------:R-:W-:Y:S02]  /*0250*/  @UP0 UIADD3 UR5, UPT, UPT, UR5, 0x1, URZ ;  /* 0x0000000105050890 */ /* 0x000fe4000fffe0ff */
[----:B------:R-:W-:-:S11]  /*0260*/  UISETP.GE.U32.AND UP1, UPT, UR4, UR10, UPT ;  /* 0x0000000a0400728c */ /* 0x000fd6000bf26070 */
[----:B------:R-:W-:Y:S02]  /*0270*/  @UP1 UIADD3 UR5, UPT, UPT, UR5, 0x1, URZ ;  /* 0x0000000105051890 */ /* 0x000fe4000fffe0ff */
[----:B------:R-:W-:-:S04]  /*0280*/  @!UP2 ULOP3.LUT UR5, URZ, UR10, URZ, 0x33, !UPT ;  /* 0x0000000aff05a292 */ /* 0x000fc8000f8e33ff */
[----:B------:R-:W-:-:S09]  /*0290*/  UISETP.GT.U32.AND UP0, UPT, UR5, 0x7ffffffe, UPT ;  /* 0x7ffffffe0500788c */ /* 0x000fd2000bf04070 */
[----:B0-----:R-:W-:Y:S05]  /*02a0*/  BRA.U UP0, `(.L_x_0) ;  /* 0x0000000900907547 */ /* 0x001fea000b800000 */
[----:B------:R-:W0:Y:S01]  /*02b0*/  LDCU UR7, c[0x0][0x38c] ;  /* 0x00007180ff0777ac */ /* 0x000e220008000800 */
[----:B------:R-:W-:Y:S01]  /*02c0*/  LOP3.LUT R2, R2, 0xf7dcefdd, RZ, 0x3c, !PT ;  /* 0xf7dcefdd02027812 */ /* 0x000fe200078e3cff */
[----:B------:R-:W-:Y:S01]  /*02d0*/  BSSY.RECONVERGENT B0, `(.L_x_0) ;  /* 0x00000a1000007945 */ /* 0x000fe20003800200 */
[----:B------:R-:W-:Y:S02]  /*02e0*/  LOP3.LUT R0, R0, 0xaad26b49, RZ, 0x3c, !PT ;  /* 0xaad26b4900007812 */ /* 0x000fe400078e3cff */
[----:B------:R-:W-:Y:S01]  /*02f0*/  CS2R R8, SRZ ;  /* 0x0000000000087805 */ /* 0x000fe2000001ff00 */
[----:B------:R-:W-:Y:S02]  /*0300*/  IMAD R2, R2, -0x658354e5, RZ ;  /* 0x9a7cab1b02027824 */ /* 0x000fe400078e02ff */
[----:B------:R-:W-:Y:S02]  /*0310*/  IMAD R21, R0, 0x4182bed5, RZ ;  /* 0x4182bed500157824 */ /* 0x000fe400078e02ff */
[C---:B------:R-:W-:Y:S01]  /*0320*/  VIADD R4, R2.reuse, 0x1f123bb5 ;  /* 0x1f123bb502047836 */ /* 0x040fe20000000000 */
[----:B------:R-:W-:Y:S01]  /*0330*/  LOP3.LUT R11, R2, 0x5491333, RZ, 0x3c, !PT ;  /* 0x05491333020b7812 */ /* 0x000fe200078e3cff */
[C---:B------:R-:W-:Y:S01]  /*0340*/  VIADD R0, R21.reuse, 0x583f19 ;  /* 0x00583f1915007836 */ /* 0x040fe20000000000 */
[----:B------:R-:W-:-:S02]  /*0350*/  IADD3 R5, PT, PT, R21, 0x64f0c9, R2 ;  /* 0x0064f0c915057810 */ /* 0x000fc40007ffe002 */
[C---:B------:R-:W-:Y:S01]  /*0360*/  LOP3.LUT R12, R21.reuse, 0x159a55e5, RZ, 0x3c, !PT ;  /* 0x159a55e5150c7812 */ /* 0x040fe200078e3cff */
[----:B------:R-:W-:Y:S01]  /*0370*/  VIADD R21, R21, 0x75bcd15 ;  /* 0x075bcd1515157836 */ /* 0x000fe20000000000 */
[----:B0-----:R-:W-:Y:S02]  /*0380*/  UIADD3 UR12, UPT, UPT, UR7, -0x1, URZ ;  /* 0xffffffff070c7890 */ /* 0x001fe4000fffe0ff */
[----:B------:R-:W-:Y:S01]  /*0390*/  I2FP.F32.S32 R10, UR7 ;  /* 0x00000007000a7c45 */ /* 0x000fe20008201400 */
[----:B------:R-:W-:Y:S02]  /*03a0*/  USHF.L.U32 UR4, UR7, 0x1, URZ ;  /* 0x0000000107047899 */ /* 0x000fe400080006ff */
[----:B------:R-:W-:Y:S01]  /*03b0*/  UIADD3 UR11, UPT, UPT, UR7, 0x1, URZ ;  /* 0x00000001070b7890 */ /* 0x000fe2000fffe0ff */
[----:B------:R-:W-:Y:S01]  /*03c0*/  I2FP.F32.S32 R13, UR12 ;  /* 0x0000000c000d7c45 */ /* 0x000fe20008201400 */
[----:B------:R-:W-:-:S11]  /*03d0*/  UISETP.GE.AND UP0, UPT, UR4, UR6, UPT ;  /* 0x000000060400728c */ /* 0x000fd6000bf06270 */
.L_x_10:
[----:B------:R-:W0:Y:S01]  /*03e0*/  LDCU UR4, c[0x0][0x390] ;  /* 0x00007200ff0477ac */ /* 0x000e220008000800 */
[----:B------:R-:W-:-:S04]  /*03f0*/  IMAD R2, R6, UR5, R6 ;  /* 0x0000000506027c24 */ /* 0x000fc8000f8e0206 */
[----:B------:R-:W-:-:S05]  /*0400*/  IMAD.IADD R2, R2, 0x1, R9 ;  /* 0x0000000102027824 */ /* 0x000fca00078e0209 */
[----:B0-----:R-:W-:-:S13]  /*0410*/  ISETP.GE.U32.AND P0, PT, R2, UR4, PT ;  /* 0x0000000402007c0c */ /* 0x001fda000bf06070 */
[----:B------:R-:W-:Y:S05]  /*0420*/  @P0 BRA `(.L_x_1) ;  /* 0x00000008002c0947 */ /* 0x000fea0003800000 */
[----:B------:R-:W0:Y:S01]  /*0430*/  LDC R2, c[0x0][0x38c] ;  /* 0x0000e300ff027b82 */ /* 0x000e220000000800 */
[----:B------:R-:W-:Y:S02]  /*0440*/  IMAD.MOV.U32 R14, RZ, RZ, RZ ;  /* 0x000000ffff0e7224 */ /* 0x000fe400078e00ff */
[----:B------:R-:W-:Y:S01]  /*0450*/  IMAD.U32 R15, RZ, RZ, UR6 ;  /* 0x00000006ff0f7e24 */ /* 0x000fe2000f8e00ff */
[----:B0-----:R-:W-:-:S13]  /*0460*/  ISETP.LT.AND P0, PT, R2, UR6, PT ;  /* 0x0000000602007c0c */ /* 0x001fda000bf01270 */
[----:B------:R-:W-:Y:S05]  /*0470*/  @!P0 BRA `(.L_x_2) ;  /* 0x00000000003c8947 */ /* 0x000fea0003800000 */
[----:B------:R-:W-:Y:S01]  /*0480*/  IMAD.MOV.U32 R14, RZ, RZ, 0x1 ;  /* 0x00000001ff0e7424 */ /* 0x000fe200078e00ff */
[----:B------:R-:W0:Y:S01]  /*0490*/  LDCU UR4, c[0x0][0x38c] ;  /* 0x00007180ff0477ac */ /* 0x000e220008000800 */
[----:B------:R-:W-:Y:S05]  /*04a0*/  BRA.U UP0, `(.L_x_3) ;  /* 0x0000000100247547 */ /* 0x000fea000b800000 */
[----:B------:R-:W-:Y:S01]  /*04b0*/  UMOV UR7, 0x1 ;  /* 0x0000000100077882 */ /* 0x000fe20000000000 */
[----:B------:R-:W-:-:S05]  /*04c0*/  UMOV UR8, 0xffffffff ;  /* 0xffffffff00087882 */ /* 0x000fca0000000000 */
.L_x_4:
[----:B0-----:R-:W-:Y:S02]  /*04d0*/  UIADD3 UR4, UPT, UPT, UR8, UR11, UR4 ;  /* 0x0000000b08047290 */ /* 0x001fe4000fffe004 */
[----:B------:R-:W-:Y:S02]  /*04e0*/  ULOP3.LUT UR8, URZ, UR7, URZ, 0x33, !UPT ;  /* 0x00000007ff087292 */ /* 0x000fe4000f8e33ff */
[----:B------:R-:W-:Y:S02]  /*04f0*/  UIADD3 UR7, UPT, UPT, UR7, 0x1, URZ ;  /* 0x0000000107077890 */ /* 0x000fe4000fffe0ff */
[----:B------:R-:W-:-:S04]  /*0500*/  UIADD3 UR13, UPT, UPT, UR8, UR11, UR4 ;  /* 0x0000000b080d7290 */ /* 0x000fc8000fffe004 */
[----:B------:R-:W-:-:S09]  /*0510*/  UISETP.GE.AND UP1, UPT, UR13, UR6, UPT ;  /* 0x000000060d00728c */ /* 0x000fd2000bf26270 */
[----:B------:R-:W-:Y:S05]  /*0520*/  BRA.U !UP1, `(.L_x_4) ;  /* 0xfffffffd09e87547 */ /* 0x000fea000b83ffff */
[----:B------:R-:W-:-:S07]  /*0530*/  IMAD.U32 R14, RZ, RZ, UR7 ;  /* 0x00000007ff0e7e24 */ /* 0x000fce000f8e00ff */
.L_x_3:
[----:B0-----:R-:W-:-:S04]  /*0540*/  ULOP3.LUT UR4, URZ, UR4, URZ, 0x33, !UPT ;  /* 0x00000004ff047292 */ /* 0x001fc8000f8e33ff */
[----:B------:R-:W-:-:S06]  /*0550*/  UIADD3 UR4, UPT, UPT, UR6, UR4, URZ ;  /* 0x0000000406047290 */ /* 0x000fcc000fffe0ff */
[----:B------:R-:W-:-:S07]  /*0560*/  IMAD.U32 R15, RZ, RZ, UR4 ;  /* 0x00000004ff0f7e24 */ /* 0x000fce000f8e00ff */
.L_x_2:
[----:B------:R-:W-:Y:S01]  /*0570*/  IABS R16, R2 ;  /* 0x0000000200107213 */ /* 0x000fe20000000000 */
[----:B------:R-:W-:Y:S01]  /*0580*/  BSSY.RECONVERGENT B1, `(.L_x_5) ;  /* 0x000006f000017945 */ /* 0x000fe20003800200 */
[----:B------:R-:W-:Y:S02]  /*0590*/  PRMT R17, RZ, 0x7610, R17 ;  /* 0x00007610ff117816 */ /* 0x000fe40000000011 */
[----:B------:R-:W0:Y:S08]  /*05a0*/  I2F.RP R19, R16 ;  /* 0x0000001000137306 */ /* 0x000e300000209400 */
[----:B0-----:R-:W0:Y:S02]  /*05b0*/  MUFU.RCP R19, R19 ;  /* 0x0000001300137308 */ /* 0x001e240000001000 */
[----:B0-----:R-:W-:-:S06]  /*05c0*/  VIADD R2, R19, 0xffffffe ;  /* 0x0ffffffe13027836 */ /* 0x001fcc0000000000 */
[----:B------:R0:W1:Y:S02]  /*05d0*/  F2I.FTZ.U32.TRUNC.NTZ R3, R2 ;  /* 0x0000000200037305 */ /* 0x000064000021f000 */
[----:B0-----:R-:W-:Y:S02]  /*05e0*/  IMAD.MOV.U32 R2, RZ, RZ, RZ ;  /* 0x000000ffff027224 */ /* 0x001fe400078e00ff */
[----:B-1----:R-:W-:-:S04]  /*05f0*/  IMAD.MOV R23, RZ, RZ, -R3 ;  /* 0x000000ffff177224 */ /* 0x002fc800078e0a03 */
[----:B------:R-:W-:-:S04]  /*0600*/  IMAD R23, R23, R16, RZ ;  /* 0x0000001017177224 */ /* 0x000fc800078e02ff */
[----:B------:R-:W-:-:S07]  /*0610*/  IMAD.HI.U32 R18, R3, R23, R2 ;  /* 0x0000001703127227 */ /* 0x000fce00078e0002 */
.L_x_9:
[----:B------:R-:W-:Y:S01]  /*0620*/  IABS R20, UR12 ;  /* 0x0000000c00147c13 */ /* 0x000fe20008000000 */
[----:B------:R-:W-:Y:S01]  /*0630*/  IMAD.SHL.U32 R3, R0, 0x10, RZ ;  /* 0x0000001000037824 */ /* 0x000fe200078e00ff */
[----:B------:R-:W-:Y:S01]  /*0640*/  SHF.R.U32.HI R2, RZ, 0x2, R21 ;  /* 0x00000002ff027819 */ /* 0x000fe20000011615 */
[----:B------:R-:W-:Y:S01]  /*0650*/  IMAD.MOV.U32 R22, RZ, RZ, 0x2f800000 ;  /* 0x2f800000ff167424 */ /* 0x000fe200078e00ff */
[----:B------:R-:W0:Y:S01]  /*0660*/  I2F.RP R23, R20 ;  /* 0x0000001400177306 */ /* 0x000e220000209400 */
[----:B------:R-:W-:Y:S01]  /*0670*/  BSSY.RECONVERGENT B2, `(.L_x_6) ;  /* 0x0000059000027945 */ /* 0x000fe20003800200 */
[----:B------:R-:W-:-:S05]  /*0680*/  LOP3.LUT R2, R2, R21, RZ, 0x3c, !PT ;  /* 0x0000001502027212 */ /* 0x000fca00078e3cff */
[----:B------:R-:W-:-:S05]  /*0690*/  IMAD.SHL.U32 R19, R2, 0x2, RZ ;  /* 0x0000000202137824 */ /* 0x000fca00078e00ff */
[----:B------:R-:W-:Y:S01]  /*06a0*/  LOP3.LUT R3, R0, R3, R19, 0x96, !PT ;  /* 0x0000000300037212 */ /* 0x000fe200078e9613 */
[----:B0-----:R-:W0:Y:S03]  /*06b0*/  MUFU.RCP R23, R23 ;  /* 0x0000001700177308 */ /* 0x001e260000001000 */
[----:B------:R-:W-:-:S04]  /*06c0*/  LOP3.LUT R24, R3, R2, RZ, 0x3c, !PT ;  /* 0x0000000203187212 */ /* 0x000fc800078e3cff */
[C---:B------:R-:W-:Y:S01]  /*06d0*/  IADD3 R2, PT, PT, R5.reuse, 0x587c5, R24 ;  /* 0x000587c505027810 */ /* 0x040fe20007ffe018 */
[----:B------:R-:W-:-:S03]  /*06e0*/  VIADD R5, R5, 0xb0f8a ;  /* 0x000b0f8a05057836 */ /* 0x000fc60000000000 */
[----:B------:R-:W-:Y:S01]  /*06f0*/  I2FP.F32.U32 R19, R2 ;  /* 0x0000000200137245 */ /* 0x000fe20000201000 */
[----:B------:R-:W-:-:S04]  /*0700*/  IMAD.MOV.U32 R2, RZ, RZ, RZ ;  /* 0x000000ffff027224 */ /* 0x000fc800078e00ff */
[----:B------:R-:W-:Y:S01]  /*0710*/  FFMA R19, R19, R22, 1.1641532182693481445e-10 ;  /* 0x2f00000013137423 */ /* 0x000fe20000000016 */
[----:B0-----:R-:W-:-:S03]  /*0720*/  VIADD R21, R23, 0xffffffe ;  /* 0x0ffffffe17157836 */ /* 0x001fc60000000000 */
[----:B------:R-:W-:Y:S02]  /*0730*/  FMUL R23, R10, R19 ;  /* 0x000000130a177220 */ /* 0x000fe40000400000 */
[----:B------:R-:W0:Y:S01]  /*0740*/  LDC R19, c[0x0][0x38c] ;  /* 0x0000e300ff137b82 */ /* 0x000e220000000800 */
[----:B------:R-:W1:Y:S08]  /*0750*/  F2I.FTZ.U32.TRUNC.NTZ R3, R21 ;  /* 0x0000001500037305 */ /* 0x000e70000021f000 */
[----:B------:R-:W2:Y:S01]  /*0760*/  F2I.TRUNC.NTZ R23, R23 ;  /* 0x0000001700177305 */ /* 0x000ea2000020f100 */
[----:B-1----:R-:W-:-:S04]  /*0770*/  IMAD.MOV R25, RZ, RZ, -R3 ;  /* 0x000000ffff197224 */ /* 0x002fc800078e0a03 */
[----:B------:R-:W-:-:S04]  /*0780*/  IMAD R25, R25, R20, RZ ;  /* 0x0000001419197224 */ /* 0x000fc800078e02ff */
[----:B------:R-:W-:Y:S01]  /*0790*/  IMAD.HI.U32 R2, R3, R25, R2 ;  /* 0x0000001903027227 */ /* 0x000fe200078e0002 */
[----:B------:R-:W-:Y:S02]  /*07a0*/  SHF.R.U32.HI R3, RZ, 0x2, R12 ;  /* 0x00000002ff037819 */ /* 0x000fe4000001160c */
[----:B--2---:R-:W-:Y:S02]  /*07b0*/  ISETP.GE.AND P1, PT, R23, RZ, PT ;  /* 0x000000ff1700720c */ /* 0x004fe40003f26270 */
[----:B------:R-:W-:Y:S01]  /*07c0*/  LOP3.LUT R3, R3, R12, RZ, 0x3c, !PT ;  /* 0x0000000c03037212 */ /* 0x000fe200078e3cff */
[----:B------:R-:W-:Y:S02]  /*07d0*/  IMAD.MOV.U32 R12, RZ, RZ, R11 ;  /* 0x000000ffff0c7224 */ /* 0x000fe400078e000b */
[----:B------:R-:W-:Y:S01]  /*07e0*/  IMAD.MOV.U32 R11, RZ, RZ, R24 ;  /* 0x000000ffff0b7224 */ /* 0x000fe200078e0018 */
[----:B------:R-:W-:Y:S01]  /*07f0*/  IABS R24, R23 ;  /* 0x0000001700187213 */ /* 0x000fe20000000000 */
[----:B------:R-:W-:-:S02]  /*0800*/  IMAD.SHL.U32 R21, R3, 0x2, RZ ;  /* 0x0000000203157824 */ /* 0x000fc400078e00ff */
[----:B------:R-:W-:Y:S02]  /*0810*/  IMAD.SHL.U32 R26, R11, 0x10, RZ ;  /* 0x000000100b1a7824 */ /* 0x000fe400078e00ff */
[----:B------:R-:W-:-:S03]  /*0820*/  IMAD.HI.U32 R25, R18, R24, RZ ;  /* 0x0000001812197227 */ /* 0x000fc600078e00ff */
[----:B------:R-:W-:Y:S01]  /*0830*/  LOP3.LUT R26, R3, R21, R26, 0x96, !PT ;  /* 0x00000015031a7212 */ /* 0x000fe200078e961a */
[----:B------:R-:W-:Y:S01]  /*0840*/  IMAD.MOV R25, RZ, RZ, -R25 ;  /* 0x000000ffff197224 */ /* 0x000fe200078e0a19 */
[----:B0-----:R-:W-:Y:S01]  /*0850*/  IABS R3, R19 ;  /* 0x0000001300037213 */ /* 0x001fe20000000000 */
[----:B------:R-:W-:Y:S02]  /*0860*/  IMAD.MOV.U32 R21, RZ, RZ, R4 ;  /* 0x000000ffff157224 */ /* 0x000fe400078e0004 */
[----:B------:R-:W-:Y:S01]  /*0870*/  IMAD.MOV.U32 R4, RZ, RZ, R0 ;  /* 0x000000ffff047224 */ /* 0x000fe200078e0000 */
[----:B------:R-:W-:Y:S01]  /*0880*/  LOP3.LUT R0, R26, R11, RZ, 0x3c, !PT ;  /* 0x0000000b1a007212 */ /* 0x000fe200078e3cff */
[----:B------:R-:W-:-:S04]  /*0890*/  IMAD R24, R3, R25, R24 ;  /* 0x0000001903187224 */ /* 0x000fc800078e0218 */
[----:B------:R-:W-:Y:S01]  /*08a0*/  IMAD.IADD R25, R0, 0x1, R5 ;  /* 0x0000000100197824 */ /* 0x000fe200078e0205 */
[----:B------:R-:W-:-:S04]  /*08b0*/  ISETP.GT.U32.AND P0, PT, R16, R24, PT ;  /* 0x000000181000720c */ /* 0x000fc80003f04070 */
[----:B------:R-:W-:-:S05]  /*08c0*/  I2FP.F32.U32 R25, R25 ;  /* 0x0000001900197245 */ /* 0x000fca0000201000 */
[----:B------:R-:W-:Y:S01]  /*08d0*/  FFMA R22, R25, R22, 1.1641532182693481445e-10 ;  /* 0x2f00000019167423 */ /* 0x000fe20000000016 */
[----:B------:R-:W-:-:S03]  /*08e0*/  IABS R25, UR12 ;  /* 0x0000000c00197c13 */ /* 0x000fc60008000000 */
[----:B------:R-:W-:Y:S02]  /*08f0*/  @!P0 IMAD.IADD R24, R24, 0x1, -R3 ;  /* 0x0000000118188824 */ /* 0x000fe400078e0a03 */
[----:B------:R-:W-:-:S03]  /*0900*/  FMUL R22, R13, R22 ;  /* 0x000000160d167220 */ /* 0x000fc60000400000 */
[----:B------:R-:W-:-:S03]  /*0910*/  ISETP.GT.U32.AND P0, PT, R16, R24, PT ;  /* 0x000000181000720c */ /* 0x000fc60003f04070 */
[----:B------:R-:W0:Y:S10]  /*0920*/  F2I.TRUNC.NTZ R22, R22 ;  /* 0x0000001600167305 */ /* 0x000e34000020f100 */
[----:B------:R-:W-:Y:S01]  /*0930*/  @!P0 IMAD.IADD R24, R24, 0x1, -R3 ;  /* 0x0000000118188824 */ /* 0x000fe200078e0a03 */
[----:B------:R-:W-:Y:S01]  /*0940*/  ISETP.NE.AND P0, PT, R19, RZ, PT ;  /* 0x000000ff1300720c */ /* 0x000fe20003f05270 */
[----:B------:R-:W-:Y:S01]  /*0950*/  IMAD.MOV R3, RZ, RZ, -R25 ;  /* 0x000000ffff037224 */ /* 0x000fe200078e0a19 */
[----:B0-----:R-:W-:Y:S01]  /*0960*/  IABS R23, R22 ;  /* 0x0000001600177213 */ /* 0x001fe20000000000 */
[----:B------:R-:W-:Y:S01]  /*0970*/  @!P1 IMAD.MOV R24, RZ, RZ, -R24 ;  /* 0x000000ffff189224 */ /* 0x000fe200078e0a18 */
[----:B------:R-:W-:-:S03]  /*0980*/  ISETP.GE.AND P3, PT, R22, RZ, PT ;  /* 0x000000ff1600720c */ /* 0x000fc60003f66270 */
[----:B------:R-:W-:-:S04]  /*0990*/  IMAD.HI.U32 R2, R2, R23, RZ ;  /* 0x0000001702027227 */ /* 0x000fc800078e00ff */
[----:B------:R-:W-:Y:S02]  /*09a0*/  IMAD R23, R2, R3, R23 ;  /* 0x0000000302177224 */ /* 0x000fe400078e0217 */
[----:B------:R-:W-:-:S04]  /*09b0*/  @!P0 LOP3.LUT R24, RZ, R19, RZ, 0x33, !PT ;  /* 0x00000013ff188212 */ /* 0x000fc800078e33ff */
[----:B------:R-:W-:Y:S02]  /*09c0*/  ISETP.GE.AND P0, PT, R24, R14, PT ;  /* 0x0000000e1800720c */ /* 0x000fe40003f06270 */
[----:B------:R-:W-:-:S11]  /*09d0*/  ISETP.GT.U32.AND P1, PT, R20, R23, PT ;  /* 0x000000171400720c */ /* 0x000fd60003f24070 */
[--C-:B------:R-:W-:Y:S02]  /*09e0*/  @P0 IMAD.IADD R19, R14, 0x1, R15.reuse ;  /* 0x000000010e130824 */ /* 0x100fe400078e020f */
[----:B------:R-:W-:Y:S01]  /*09f0*/  @!P1 IMAD.IADD R23, R23, 0x1, -R20 ;  /* 0x0000000117179824 */ /* 0x000fe200078e0a14 */
[----:B------:R-:W-:Y:S01]  /*0a00*/  ISETP.NE.AND P1, PT, RZ, UR12, PT ;  /* 0x0000000cff007c0c */ /* 0x000fe2000bf25270 */
[----:B------:R-:W-:Y:S01]  /*0a10*/  @P0 VIADD R22, R15, 0xffffffff ;  /* 0xffffffff0f160836 */ /* 0x000fe20000000000 */
[----:B------:R-:W-:Y:S01]  /*0a20*/  ISETP.GE.AND P4, PT, R24, R19, P0 ;  /* 0x000000131800720c */ /* 0x000fe20000786270 */
[----:B------:R-:W-:Y:S01]  /*0a30*/  @!P0 IMAD.MOV.U32 R3, RZ, RZ, R15 ;  /* 0x000000ffff038224 */ /* 0x000fe200078e000f */
[----:B------:R-:W-:Y:S01]  /*0a40*/  ISETP.GT.U32.AND P2, PT, R20, R23, PT ;  /* 0x000000171400720c */ /* 0x000fe20003f44070 */
[----:B------:R-:W-:Y:S02]  /*0a50*/  @!P0 VIADD R2, R14, 0xffffffff ;  /* 0xffffffff0e028836 */ /* 0x000fe40000000000 */
[----:B------:R-:W-:-:S08]  /*0a60*/  @P0 IMAD.MOV.U32 R2, RZ, RZ, R14 ;  /* 0x000000ffff020224 */ /* 0x000fd000078e000e */
[----:B------:R-:W-:Y:S02]  /*0a70*/  @P4 IMAD.MOV R22, RZ, RZ, R15 ;  /* 0x000000ffff164224 */ /* 0x000fe400078e020f */
[----:B------:R-:W-:Y:S02]  /*0a80*/  @!P2 IMAD.IADD R23, R23, 0x1, -R20 ;  /* 0x000000011717a824 */ /* 0x000fe400078e0a14 */
[----:B------:R-:W-:Y:S02]  /*0a90*/  @P0 IMAD.MOV.U32 R3, RZ, RZ, R22 ;  /* 0x000000ffff030224 */ /* 0x000fe400078e0016 */
[----:B------:R-:W-:Y:S01]  /*0aa0*/  @!P3 IMAD.MOV R23, RZ, RZ, -R23 ;  /* 0x000000ffff17b224 */ /* 0x000fe200078e0a17 */
[----:B------:R-:W-:Y:S01]  /*0ab0*/  @!P1 LOP3.LUT R23, RZ, UR12, RZ, 0x33, !PT ;  /* 0x0000000cff179c12 */ /* 0x000fe2000f8e33ff */
[----:B------:R-:W-:Y:S01]  /*0ac0*/  IMAD.IADD R20, R3, 0x1, R2 ;  /* 0x0000000103147824 */ /* 0x000fe200078e0202 */
[----:B------:R-:W-:Y:S01]  /*0ad0*/  @P0 ISETP.GE.AND P1, PT, R24, R19, PT ;  /* 0x000000131800020c */ /* 0x000fe20003f26270 */
[----:B------:R-:W-:Y:S01]  /*0ae0*/  IMAD.MOV.U32 R22, RZ, RZ, 0x1 ;  /* 0x00000001ff167424 */ /* 0x000fe200078e00ff */
[C---:B------:R-:W-:Y:S01]  /*0af0*/  ISETP.GE.AND P2, PT, R23.reuse, R2, PT ;  /* 0x000000021700720c */ /* 0x040fe20003f46270 */
[----:B------:R-:W-:Y:S01]  /*0b00*/  @!P0 IMAD.MOV.U32 R2, RZ, RZ, RZ ;  /* 0x000000ffff028224 */ /* 0x000fe200078e00ff */
[----:B------:R-:W-:-:S02]  /*0b10*/  ISETP.GE.AND P3, PT, R23, R20, PT ;  /* 0x000000141700720c */ /* 0x000fc40003f66270 */
[C---:B------:R-:W-:Y:S02]  /*0b20*/  @P0 SEL R2, R22.reuse, 0x2, !P1 ;  /* 0x0000000216020807 */ /* 0x040fe40004800000 */
[----:B------:R-:W-:-:S04]  /*0b30*/  SEL R3, R22, 0x2, !P3 ;  /* 0x0000000216037807 */ /* 0x000fc80005800000 */
[----:B------:R-:W-:-:S04]  /*0b40*/  SEL R3, R3, RZ, P2 ;  /* 0x000000ff03037207 */ /* 0x000fc80001000000 */
[----:B------:R-:W-:-:S04]  /*0b50*/  LOP3.LUT R2, R3, R2, RZ, 0x3c, !PT ;  /* 0x0000000203027212 */ /* 0x000fc800078e3cff */
[----:B------:R-:W-:-:S13]  /*0b60*/  ISETP.GT.AND P0, PT, R2, 0x1, PT ;  /* 0x000000010200780c */ /* 0x000fda0003f04270 */
[----:B------:R-:W-:Y:S05]  /*0b70*/  @P0 BRA `(.L_x_7) ;  /* 0x0000000000140947 */ /* 0x000fea0003800000 */
[----:B------:R-:W-:-:S13]  /*0b80*/  ISETP.NE.AND P0, PT, R2, RZ, PT ;  /* 0x000000ff0200720c */ /* 0x000fda0003f05270 */
[----:B------:R-:W-:Y:S05]  /*0b90*/  @!P0 BRA `(.L_x_8) ;  /* 0x0000000000188947 */ /* 0x000fea0003800000 */
[----:B------:R-:W-:Y:S02]  /*0ba0*/  VIADD R15, R15, 0xffffffff ;  /* 0xffffffff0f0f7836 */ /* 0x000fe40000000000 */
[----:B------:R-:W-:Y:S01]  /*0bb0*/  VIADD R14, R14, 0xffffffff ;  /* 0xffffffff0e0e7836 */ /* 0x000fe20000000000 */
[----:B------:R-:W-:Y:S06]  /*0bc0*/  BRA `(.L_x_8) ;  /* 0x00000000000c7947 */ /* 0x000fec0003800000 */
.L_x_7:
[----:B------:R-:W-:-:S13]  /*0bd0*/  ISETP.NE.AND P0, PT, R2, 0x2, PT ;  /* 0x000000020200780c */ /* 0x000fda0003f05270 */
[----:B------:R-:W-:Y:S02]  /*0be0*/  @P0 VIADD R15, R15, 0x1 ;  /* 0x000000010f0f0836 */ /* 0x000fe40000000000 */
[----:B------:R-:W-:-:S07]  /*0bf0*/  @!P0 VIADD R14, R14, 0x1 ;  /* 0x000000010e0e8836 */ /* 0x000fce0000000000 */
.L_x_8:
[----:B------:R-:W-:Y:S05]  /*0c00*/  BSYNC.RECONVERGENT B2 ;  /* 0x0000000000027941 */ /* 0x000fea0003800200 */
.L_x_6:
[C---:B------:R-:W-:Y:S02]  /*0c10*/  ISETP.NE.AND P0, PT, R15.reuse, RZ, PT ;  /* 0x000000ff0f00720c */ /* 0x040fe40003f05270 */
[C---:B------:R-:W-:Y:S02]  /*0c20*/  ISETP.NE.AND P3, PT, R14.reuse, RZ, PT ;  /* 0x000000ff0e00720c */ /* 0x040fe40003f65270 */
[----:B------:R-:W-:Y:S02]  /*0c30*/  ISETP.GT.AND P1, PT, R14, RZ, PT ;  /* 0x000000ff0e00720c */ /* 0x000fe40003f24270 */
[----:B------:R-:W-:-:S11]  /*0c40*/  ISETP.NE.AND P2, PT, R15, RZ, PT ;  /* 0x000000ff0f00720c */ /* 0x000fd60003f45270 */
[----:B------:R-:W-:Y:S01]  /*0c50*/  @P1 SEL R17, R17, 0x1, P2 ;  /* 0x0000000111111807 */ /* 0x000fe20001000000 */
[----:B------:R-:W-:Y:S06]  /*0c60*/  @P0 BRA P3, `(.L_x_9) ;  /* 0xfffffff8006c0947 */ /* 0x000fec000183ffff */
[----:B------:R-:W-:Y:S05]  /*0c70*/  BSYNC.RECONVERGENT B1 ;  /* 0x0000000000017941 */ /* 0x000fea0003800200 */
.L_x_5:
[----:B------:R-:W-:-:S13]  /*0c80*/  LOP3.LUT P0, RZ, R17, 0xff, RZ, 0xc0, !PT ;  /* 0x000000ff11ff7812 */ /* 0x000fda000780c0ff */
[----:B------:R-:W-:-:S05]  /*0c90*/  @P0 VIADD R8, R8, 0x1 ;  /* 0x0000000108080836 */ /* 0x000fca0000000000 */
[----:B------:R0:W-:Y:S01]  /*0ca0*/  @P0 STS [R7], R8 ;  /* 0x0000000807000388 */ /* 0x0001e20000000800 */
[C---:B------:R-:W-:Y:S01]  /*0cb0*/  ISETP.NE.AND P0, PT, R9.reuse, UR5, PT ;  /* 0x0000000509007c0c */ /* 0x040fe2000bf05270 */
[----:B------:R-:W-:-:S12]  /*0cc0*/  VIADD R9, R9, 0x1 ;  /* 0x0000000109097836 */ /* 0x000fd80000000000 */
[----:B0-----:R-:W-:Y:S05]  /*0cd0*/  @P0 BRA `(.L_x_10) ;  /* 0xfffffff400c00947 */ /* 0x001fea000383ffff */
.L_x_1:
[----:B------:R-:W-:Y:S05]  /*0ce0*/  BSYNC.RECONVERGENT B0 ;  /* 0x0000000000007941 */ /* 0x000fea0003800200 */
.L_x_0:
[----:B------:R-:W-:Y:S01]  /*0cf0*/  BAR.SYNC.DEFER_BLOCKING 0x0 ;  /* 0x0000000000007b1d */ /* 0x000fe20000010000 */
[----:B------:R-:W-:-:S13]  /*0d00*/  ISETP.NE.AND P0, PT, R6, RZ, PT ;  /* 0x000000ff0600720c */ /* 0x000fda0003f05270 */
[----:B------:R-:W-:Y:S05]  /*0d10*/  @P0 EXIT ;  /* 0x000000000000094d */ /* 0x000fea0003800000 */
[----:B------:R-:W0:Y:S01]  /*0d20*/  LDCU.64 UR4, c[0x0][0x380] ;  /* 0x00007000ff0477ac */ /* 0x000e220008000a00 */
[----:B------:R-:W1:Y:S01]  /*0d30*/  LDCU.64 UR12, c[0x0][0x358] ;  /* 0x00006b00ff0c77ac */ /* 0x000e620008000a00 */
[----:B0-----:R-:W-:-:S06]  /*0d40*/  UIMAD.WIDE.U32 UR4, UR9, 0x8, UR4 ;  /* 0x00000008090478a5 */ /* 0x001fcc000f8e0004 */
[----:B------:R-:W-:Y:S02]  /*0d50*/  IMAD.U32 R4, RZ, RZ, UR4 ;  /* 0x00000004ff047e24 */ /* 0x000fe4000f8e00ff */
[----:B------:R-:W-:-:S05]  /*0d60*/  IMAD.U32 R5, RZ, RZ, UR5 ;  /* 0x00000005ff057e24 */ /* 0x000fca000f8e00ff */
[----:B-1----:R0:W5:Y:S01]  /*0d70*/  LDG.E.64 R6, desc[UR12][R4.64] ;  /* 0x0000000c04067981 */ /* 0x002162000c1e1b00 */
[----:B------:R-:W-:Y:S02]  /*0d80*/  UISETP.GE.U32.AND UP0, UPT, UR10, 0x10, UPT ;  /* 0x000000100a00788c */ /* 0x000fe4000bf06070 */
[----:B------:R-:W-:Y:S01]  /*0d90*/  ULOP3.LUT UR8, UR10, 0xf, URZ, 0xc0, !UPT ;  /* 0x0000000f0a087892 */ /* 0x000fe2000f8ec0ff */
[----:B------:R-:W-:-:S06]  /*0da0*/  UMOV UR4, URZ ;  /* 0x000000ff00047c82 */ /* 0x000fcc0008000000 */
[----:B0-----:R-:W-:Y:S05]  /*0db0*/  BRA.U !UP0, `(.L_x_11) ;  /* 0x0000000108bc7547 */ /* 0x001fea000b800000 */
[----:B------:R-:W0:Y:S01]  /*0dc0*/  S2UR UR6, SR_CgaCtaId ;  /* 0x00000000000679c3 */ /* 0x000e220000008800 */
[----:B------:R-:W-:Y:S01]  /*0dd0*/  UMOV UR4, 0x400 ;  /* 0x0000040000047882 */ /* 0x000fe20000000000 */
[----:B------:R-:W-:Y:S02]  /*0de0*/  ULOP3.LUT UR5, UR10, 0xfffffff0, URZ, 0xc0, !UPT ;  /* 0xfffffff00a057892 */ /* 0x000fe4000f8ec0ff */
[----:B0-----:R-:W-:Y:S02]  /*0df0*/  ULEA UR7, UR6, UR4, 0x18 ;  /* 0x0000000406077291 */ /* 0x001fe4000f8ec0ff */
[----:B------:R-:W-:Y:S02]  /*0e00*/  UIADD3 UR6, UPT, UPT, -UR5, URZ, URZ ;  /* 0x000000ff05067290 */ /* 0x000fe4000fffe1ff */
[----:B------:R-:W-:Y:S02]  /*0e10*/  ULOP3.LUT UR4, UR10, 0x7f0, URZ, 0xc0, !UPT ;  /* 0x000007f00a047892 */ /* 0x000fe4000f8ec0ff */
[----:B------:R-:W-:-:S12]  /*0e20*/  UIADD3 UR5, UPT, UPT, UR7, 0x20, URZ ;  /* 0x0000002007057890 */ /* 0x000fd8000fffe0ff */
.L_x_12:
[----:B------:R-:W0:Y:S01]  /*0e30*/  LDS.128 R12, [UR5+-0x20] ;  /* 0xffffe005ff0c7984 */ /* 0x000e220008000c00 */
[----:B------:R-:W-:-:S03]  /*0e40*/  UIADD3 UR6, UPT, UPT, UR6, 0x10, URZ ;  /* 0x0000001006067890 */ /* 0x000fc6000fffe0ff */
[----:B------:R-:W1:Y:S01]  /*0e50*/  LDS.128 R8, [UR5+-0x10] ;  /* 0xfffff005ff087984 */ /* 0x000e620008000c00 */
[----:B------:R-:W-:Y:S01]  /*0e60*/  UISETP.NE.AND UP0, UPT, UR6, URZ, UPT ;  /* 0x000000ff0600728c */ /* 0x000fe2000bf05270 */
[----:B0-----:R-:W0:Y:S08]  /*0e70*/  I2F.F64 R2, R12 ;  /* 0x0000000c00027312 */ /* 0x001e300000201c00 */
[----:B------:R-:W2:Y:S01]  /*0e80*/  I2F.F64 R16, R13 ;  /* 0x0000000d00107312 */ /* 0x000ea20000201c00 */
[----:B0----5:R-:W-:-:S07]  /*0e90*/  DADD R2, R2, R6 ;  /* 0x0000000002027229 */ /* 0x021fce0000000006 */
[----:B------:R-:W0:Y:S01]  /*0ea0*/  I2F.F64 R20, R14 ;  /* 0x0000000e00147312 */ /* 0x000e220000201c00 */
[----:B--2---:R-:W-:-:S07]  /*0eb0*/  DADD R2, R2, R16 ;  /* 0x0000000002027229 */ /* 0x004fce0000000010 */
[----:B------:R2:W3:Y:S01]  /*0ec0*/  I2F.F64 R6, R15 ;  /* 0x0000000f00067312 */ /* 0x0004e20000201c00 */
[----:B------:R-:W4:Y:S01]  /*0ed0*/  LDS.128 R16, [UR5] ;  /* 0x00000005ff107984 */ /* 0x000f220008000c00 */
[----:B0-----:R-:W-:-:S06]  /*0ee0*/  DADD R2, R2, R20 ;  /* 0x0000000002027229 */ /* 0x001fcc0000000014 */
[----:B-1----:R-:W0:Y:S01]  /*0ef0*/  I2F.F64 R22, R8 ;  /* 0x0000000800167312 */ /* 0x002e220000201c00 */
[----:B--2---:R-:W1:Y:S01]  /*0f00*/  LDS.128 R12, [UR5+0x10] ;  /* 0x00001005ff0c7984 */ /* 0x004e620008000c00 */
[----:B------:R-:W-:Y:S01]  /*0f10*/  UIADD3 UR5, UPT, UPT, UR5, 0x40, URZ ;  /* 0x0000004005057890 */ /* 0x000fe2000fffe0ff */
[----:B---3--:R-:W-:-:S05]  /*0f20*/  DADD R2, R2, R6 ;  /* 0x0000000002027229 */ /* 0x008fca0000000006 */
[----:B------:R-:W2:Y:S03]  /*0f30*/  I2F.F64 R20, R9 ;  /* 0x0000000900147312 */ /* 0x000ea60000201c00 */
[----:B0-----:R-:W-:-:S05]  /*0f40*/  DADD R2, R2, R22 ;  /* 0x0000000002027229 */ /* 0x001fca0000000016 */
[----:B------:R-:W0:Y:S03]  /*0f50*/  I2F.F64 R6, R10 ;  /* 0x0000000a00067312 */ /* 0x000e260000201c00 */
[----:B--2---:R-:W-:-:S05]  /*0f60*/  DADD R2, R2, R20 ;  /* 0x0000000002027229 */ /* 0x004fca0000000014 */
[----:B------:R-:W2:Y:S03]  /*0f70*/  I2F.F64 R22, R11 ;  /* 0x0000000b00167312 */ /* 0x000ea60000201c00 */
[----:B0-----:R-:W-:-:S05]  /*0f80*/  DADD R2, R2, R6 ;  /* 0x0000000002027229 */ /* 0x001fca0000000006 */
[----:B----4-:R-:W0:Y:S03]  /*0f90*/  I2F.F64 R6, R16 ;  /* 0x0000001000067312 */ /* 0x010e260000201c00 */
[----:B--2---:R-:W-:-:S05]  /*0fa0*/  DADD R2, R2, R22 ;  /* 0x0000000002027229 */ /* 0x004fca0000000016 */
[----:B------:R-:W2:Y:S03]  /*0fb0*/  I2F.F64 R20, R17 ;  /* 0x0000001100147312 */ /* 0x000ea60000201c00 */
[----:B0-----:R-:W-:-:S05]  /*0fc0*/  DADD R2, R2, R6 ;  /* 0x0000000002027229 */ /* 0x001fca0000000006 */
[----:B------:R-:W-:Y:S03]  /*0fd0*/  I2F.F64 R8, R19 ;  /* 0x0000001300087312 */ /* 0x000fe60000201c00 */
[----:B--2---:R-:W-:-:S05]  /*0fe0*/  DADD R2, R2, R20 ;  /* 0x0000000002027229 */ /* 0x004fca0000000014 */
[----:B------:R-:W0:Y:S03]  /*0ff0*/  I2F.F64 R6, R18 ;  /* 0x0000001200067312 */ /* 0x000e260000201c00 */
[----:B0-----:R-:W-:-:S05]  /*1000*/  DADD R2, R2, R6 ;  /* 0x0000000002027229 */ /* 0x001fca0000000006 */
[----:B-1----:R-:W0:Y:S03]  /*1010*/  I2F.F64 R6, R12 ;  /* 0x0000000c00067312 */ /* 0x002e260000201c00 */
[----:B------:R-:W-:-:S05]  /*1020*/  DADD R2, R2, R8 ;  /* 0x0000000002027229 */ /* 0x000fca0000000008 */
[----:B------:R-:W1:Y:S03]  /*1030*/  I2F.F64 R8, R13 ;  /* 0x0000000d00087312 */ /* 0x000e660000201c00 */
[----:B0-----:R-:W-:-:S05]  /*1040*/  DADD R2, R2, R6 ;  /* 0x0000000002027229 */ /* 0x001fca0000000006 */
[----:B------:R-:W0:Y:S03]  /*1050*/  I2F.F64 R6, R14 ;  /* 0x0000000e00067312 */ /* 0x000e260000201c00 */
[----:B-1----:R-:W-:-:S05]  /*1060*/  DADD R2, R2, R8 ;  /* 0x0000000002027229 */ /* 0x002fca0000000008 */
[----:B------:R-:W1:Y:S03]  /*1070*/  I2F.F64 R8, R15 ;  /* 0x0000000f00087312 */ /* 0x000e660000201c00 */
[----:B0-----:R-:W-:-:S08]  /*1080*/  DADD R6, R2, R6 ;  /* 0x0000000002067229 */ /* 0x001fd00000000006 */
[----:B-1----:R-:W-:Y:S01]  /*1090*/  DADD R6, R6, R8 ;  /* 0x0000000006067229 */ /* 0x002fe20000000008 */
[----:B------:R-:W-:Y:S10]  /*10a0*/  BRA.U UP0, `(.L_x_12) ;  /* 0xfffffffd00607547 */ /* 0x000ff4000b83ffff */
.L_x_11:
[----:B------:R-:W-:-:S09]  /*10b0*/  UISETP.NE.AND UP0, UPT, UR8, URZ, UPT ;  /* 0x000000ff0800728c */ /* 0x000fd2000bf05270 */
[----:B------:R-:W-:Y:S05]  /*10c0*/  BRA.U !UP0, `(.L_x_13) ;  /* 0x0000000108ec7547 */ /* 0x000fea000b800000 */
[----:B------:R-:W-:Y:S02]  /*10d0*/  UISETP.GE.U32.AND UP0, UPT, UR8, 0x8, UPT ;  /* 0x000000080800788c */ /* 0x000fe4000bf06070 */
[----:B------:R-:W-:-:S04]  /*10e0*/  ULOP3.LUT UR7, UR10, 0x7, URZ, 0xc0, !UPT ;  /* 0x000000070a077892 */ /* 0x000fc8000f8ec0ff */
[----:B------:R-:W-:-:S03]  /*10f0*/  UISETP.NE.AND UP1, UPT, UR7, URZ, UPT ;  /* 0x000000ff0700728c */ /* 0x000fc6000bf25270 */
[----:B------:R-:W-:Y:S08]  /*1100*/  BRA.U !UP0, `(.L_x_14) ;  /* 0x00000001085c7547 */ /* 0x000ff0000b800000 */
[----:B------:R-:W0:Y:S01]  /*1110*/  S2UR UR6, SR_CgaCtaId ;  /* 0x00000000000679c3 */ /* 0x000e220000008800 */
[----:B------:R-:W-:Y:S02]  /*1120*/  UMOV UR5, 0x400 ;  /* 0x0000040000057882 */ /* 0x000fe40000000000 */
[----:B0-----:R-:W-:-:S04]  /*1130*/  ULEA UR5, UR6, UR5, 0x18 ;  /* 0x0000000506057291 */ /* 0x001fc8000f8ec0ff */
[----:B------:R-:W-:Y:S02]  /*1140*/  ULEA UR5, UR4, UR5, 0x2 ;  /* 0x0000000504057291 */ /* 0x000fe4000f8e10ff */
[----:B------:R-:W-:-:S07]  /*1150*/  UIADD3 UR4, UPT, UPT, UR4, 0x8, URZ ;  /* 0x0000000804047890 */ /* 0x000fce000fffe0ff */
[----:B------:R-:W0:Y:S04]  /*1160*/  LDS.128 R12, [UR5] ;  /* 0x00000005ff0c7984 */ /* 0x000e280008000c00 */
[----:B------:R-:W1:Y:S01]  /*1170*/  LDS.128 R8, [UR5+0x10] ;  /* 0x00001005ff087984 */ /* 0x000e620008000c00 */
[----:B0-----:R-:W0:Y:S08]  /*1180*/  I2F.F64 R2, R12 ;  /* 0x0000000c00027312 */ /* 0x001e300000201c00 */
[----:B------:R-:W2:Y:S01]  /*1190*/  I2F.F64 R16, R13 ;  /* 0x0000000d00107312 */ /* 0x000ea20000201c00 */
[----:B0----5:R-:W-:-:S07]  /*11a0*/  DADD R2, R6, R2 ;  /* 0x0000000006027229 */ /* 0x021fce0000000002 */
[----:B-1----:R-:W-:Y:S01]  /*11b0*/  I2F.F64 R12, R11 ;  /* 0x0000000b000c7312 */ /* 0x002fe20000201c00 */
[----:B--2---:R-:W-:-:S07]  /*11c0*/  DADD R2, R2, R16 ;  /* 0x0000000002027229 */ /* 0x004fce0000000010 */
[----:B------:R-:W0:Y:S08]  /*11d0*/  I2F.F64 R6, R14 ;  /* 0x0000000e00067312 */ /* 0x000e300000201c00 */
[----:B------:R-:W1:Y:S01]  /*11e0*/  I2F.F64 R16, R15 ;  /* 0x0000000f00107312 */ /* 0x000e620000201c00 */
[----:B0-----:R-:W-:-:S07]  /*11f0*/  DADD R2, R2, R6 ;  /* 0x0000000002027229 */ /* 0x001fce0000000006 */
[----:B------:R-:W0:Y:S01]  /*1200*/  I2F.F64 R6, R8 ;  /* 0x0000000800067312 */ /* 0x000e220000201c00 */
[----:B-1----:R-:W-:-:S07]  /*1210*/  DADD R2, R2, R16 ;  /* 0x0000000002027229 */ /* 0x002fce0000000010 */
[----:B------:R-:W1:Y:S01]  /*1220*/  I2F.F64 R16, R9 ;  /* 0x0000000900107312 */ /* 0x000e620000201c00 */
[----:B0-----:R-:W-:-:S07]  /*1230*/  DADD R2, R2, R6 ;  /* 0x0000000002027229 */ /* 0x001fce0000000006 */
[----:B------:R-:W0:Y:S01]  /*1240*/  I2F.F64 R6, R10 ;  /* 0x0000000a00067312 */ /* 0x000e220000201c00 */
[----:B-1----:R-:W-:-:S08]  /*1250*/  DADD R2, R2, R16 ;  /* 0x0000000002027229 */ /* 0x002fd00000000010 */
[----:B0-----:R-:W-:-:S08]  /*1260*/  DADD R6, R2, R6 ;  /* 0x0000000002067229 */ /* 0x001fd00000000006 */
[----:B------:R-:W-:-:S11]  /*1270*/  DADD R6, R6, R12 ;  /* 0x0000000006067229 */ /* 0x000fd6000000000c */
.L_x_14:
        /* <DEDUP_REMOVED lines=10> */
[----:B------:R-:W0:Y:S02]  /*1320*/  LDS.128 R8, [UR6] ;  /* 0x00000006ff087984 */ /* 0x000e240008000c00 */
[----:B0-----:R-:W0:Y:S08]  /*1330*/  I2F.F64 R2, R8 ;  /* 0x0000000800027312 */ /* 0x001e300000201c00 */
[----:B------:R-:W1:Y:S01]  /*1340*/  I2F.F64 R12, R9 ;  /* 0x00000009000c7312 */ /* 0x000e620000201c00 */
[----:B0----5:R-:W-:-:S07]  /*1350*/  DADD R2, R6, R2 ;  /* 0x0000000006027229 */ /* 0x021fce0000000002 */
[----:B------:R-:W0:Y:S01]  /*1360*/  I2F.F64 R6, R10 ;  /* 0x0000000a00067312 */ /* 0x000e220000201c00 */
[----:B-1----:R-:W-:-:S07]  /*1370*/  DADD R2, R2, R12 ;  /* 0x0000000002027229 */ /* 0x002fce000000000c */
[----:B------:R-:W1:Y:S01]  /*1380*/  I2F.F64 R12, R11 ;  /* 0x0000000b000c7312 */ /* 0x000e620000201c00 */
[----:B0-----:R-:W-:-:S08]  /*1390*/  DADD R6, R2, R6 ;  /* 0x0000000002067229 */ /* 0x001fd00000000006 */
[----:B-1----:R-:W-:-:S11]  /*13a0*/  DADD R6, R6, R12 ;  /* 0x0000000006067229 */ /* 0x002fd6000000000c */
.L_x_15:
[----:B------:R-:W-:Y:S05]  /*13b0*/  BRA.U !UP1, `(.L_x_13) ;  /* 0x0000000109307547 */ /* 0x000fea000b800000 */
[----:B------:R-:W0:Y:S01]  /*13c0*/  S2UR UR7, SR_CgaCtaId ;  /* 0x00000000000779c3 */ /* 0x000e220000008800 */
[----:B------:R-:W-:Y:S01]  /*13d0*/  UMOV UR6, 0x400 ;  /* 0x0000040000067882 */ /* 0x000fe20000000000 */
[----:B------:R-:W-:Y:S02]  /*13e0*/  UIADD3 UR5, UPT, UPT, -UR5, URZ, URZ ;  /* 0x000000ff05057290 */ /* 0x000fe4000fffe1ff */
[----:B0-----:R-:W-:-:S04]  /*13f0*/  ULEA UR6, UR7, UR6, 0x18 ;  /* 0x0000000607067291 */ /* 0x001fc8000f8ec0ff */
[----:B------:R-:W-:-:S12]  /*1400*/  ULEA UR4, UR4, UR6, 0x2 ;  /* 0x0000000604047291 */ /* 0x000fd8000f8e10ff */
.L_x_16:
[----:B------:R-:W0:Y:S01]  /*1410*/  LDS R2, [UR4] ;  /* 0x00000004ff027984 */ /* 0x000e220008000800 */
[----:B------:R-:W-:Y:S02]  /*1420*/  UIADD3 UR5, UPT, UPT, UR5, 0x1, URZ ;  /* 0x0000000105057890 */ /* 0x000fe4000fffe0ff */
[----:B------:R-:W-:Y:S02]  /*1430*/  UIADD3 UR4, UPT, UPT, UR4, 0x4, URZ ;  /* 0x0000000404047890 */ /* 0x000fe4000fffe0ff */
[----:B------:R-:W-:Y:S01]  /*1440*/  UISETP.NE.AND UP0, UPT, UR5, URZ, UPT ;  /* 0x000000ff0500728c */ /* 0x000fe2000bf05270 */
[----:B0-----:R-:W0:Y:S02]  /*1450*/  I2F.F64 R2, R2 ;  /* 0x0000000200027312 */ /* 0x001e240000201c00 */
[----:B0----5:R-:W-:-:S06]  /*1460*/  DADD R6, R2, R6 ;  /* 0x0000000002067229 */ /* 0x021fcc0000000006 */
[----:B------:R-:W-:Y:S05]  /*1470*/  BRA.U UP0, `(.L_x_16) ;  /* 0xfffffffd00e47547 */ /* 0x000fea000b83ffff */
.L_x_13:
[----:B------:R-:W0:Y:S01]  /*1480*/  LDCU UR4, c[0x0][0x390] ;  /* 0x00007200ff0477ac */ /* 0x000e220008000800 */
[----:B------:R-:W-:Y:S01]  /*1490*/  IMAD.MOV.U32 R2, RZ, RZ, 0x1 ;  /* 0x00000001ff027424 */ /* 0x000fe200078e00ff */
[----:B-----5:R-:W-:Y:S01]  /*14a0*/  FSETP.GEU.AND P1, PT, |R7|, 6.5827683646048100446e-37, PT ;  /* 0x036000000700780b */ /* 0x020fe20003f2e200 */
[----:B0-----:R-:W0:Y:S08]  /*14b0*/  I2F.F64 R8, UR4 ;  /* 0x0000000400087d12 */ /* 0x001e300008201c00 */
[----:B0-----:R-:W0:Y:S02]  /*14c0*/  MUFU.RCP64H R3, R9 ;  /* 0x0000000900037308 */ /* 0x001e240000001800 */
[----:B0-----:R-:W-:-:S08]  /*14d0*/  DFMA R10, -R8, R2, 1 ;  /* 0x3ff00000080a742b */ /* 0x001fd00000000102 */
[----:B------:R-:W-:-:S08]  /*14e0*/  DFMA R10, R10, R10, R10 ;  /* 0x0000000a0a0a722b */ /* 0x000fd0000000000a */
[----:B------:R-:W-:-:S08]  /*14f0*/  DFMA R10, R2, R10, R2 ;  /* 0x0000000a020a722b */ /* 0x000fd00000000002 */
[----:B------:R-:W-:-:S08]  /*1500*/  DFMA R2, -R8, R10, 1 ;  /* 0x3ff000000802742b */ /* 0x000fd0000000010a */
[----:B------:R-:W-:-:S08]  /*1510*/  DFMA R2, R10, R2, R10 ;  /* 0x000000020a02722b */ /* 0x000fd0000000000a */
[----:B------:R-:W-:-:S08]  /*1520*/  DMUL R10, R2, R6 ;  /* 0x00000006020a7228 */ /* 0x000fd00000000000 */
[----:B------:R-:W-:-:S08]  /*1530*/  DFMA R12, -R8, R10, R6 ;  /* 0x0000000a080c722b */ /* 0x000fd00000000106 */
[----:B------:R-:W-:-:S10]  /*1540*/  DFMA R2, R2, R12, R10 ;  /* 0x0000000c0202722b */ /* 0x000fd4000000000a */
[----:B------:R-:W-:-:S05]  /*1550*/  FFMA R0, RZ, R9, R3 ;  /* 0x00000009ff007223 */ /* 0x000fca0000000003 */
[----:B------:R-:W-:-:S13]  /*1560*/  FSETP.GT.AND P0, PT, |R0|, 1.469367938527859385e-39, PT ;  /* 0x001000000000780b */ /* 0x000fda0003f04200 */
[----:B------:R-:W-:Y:S05]  /*1570*/  @P0 BRA P1, `(.L_x_17) ;  /* 0x0000000000180947 */ /* 0x000fea0000800000 */
[----:B------:R-:W-:Y:S01]  /*1580*/  IMAD.MOV.U32 R14, RZ, RZ, R6 ;  /* 0x000000ffff0e7224 */ /* 0x000fe200078e0006 */
[----:B------:R-:W-:Y:S01]  /*1590*/  MOV R0, 0x15c0 ;  /* 0x000015c000007802 */ /* 0x000fe20000000f00 */
[----:B------:R-:W-:-:S07]  /*15a0*/  IMAD.MOV.U32 R15, RZ, RZ, R7 ;  /* 0x000000ffff0f7224 */ /* 0x000fce00078e0007 */
[----:B------:R-:W-:Y:S05]  /*15b0*/  CALL.REL.NOINC `($__internal_0_$__cuda_sm20_div_rn_f64_full) ;  /* 0x0000000000107944 */ /* 0x000fea0003c00000 */
[----:B------:R-:W-:Y:S02]  /*15c0*/  IMAD.MOV.U32 R2, RZ, RZ, R14 ;  /* 0x000000ffff027224 */ /* 0x000fe400078e000e */
[----:B------:R-:W-:-:S07]  /*15d0*/  IMAD.MOV.U32 R3, RZ, RZ, R15 ;  /* 0x000000ffff037224 */ /* 0x000fce00078e000f */
.L_x_17:
[----:B------:R-:W-:Y:S01]  /*15e0*/  STG.E.64 desc[UR12][R4.64], R2 ;  /* 0x0000000204007986 */ /* 0x000fe2000c101b0c */
[----:B------:R-:W-:Y:S05]  /*15f0*/  EXIT ;  /* 0x000000000000794d */ /* 0x000fea0003800000 */
        .weak           $__internal_0_$__cuda_sm20_div_rn_f64_full
        .type           $__internal_0_$__cuda_sm20_div_rn_f64_full,@function
        .size           $__internal_0_$__cuda_sm20_div_rn_f64_full,(.L_x_162 - $__internal_0_$__cuda_sm20_div_rn_f64_full)
$__internal_0_$__cuda_sm20_div_rn_f64_full:
[C---:B------:R-:W-:Y:S01]  /*1600*/  FSETP.GEU.AND P0, PT, |R9|.reuse, 1.469367938527859385e-39, PT ;  /* 0x001000000900780b */ /* 0x040fe20003f0e200 */
[--C-:B------:R-:W-:Y:S01]  /*1610*/  IMAD.MOV.U32 R6, RZ, RZ, R8.reuse ;  /* 0x000000ffff067224 */ /* 0x100fe200078e0008 */
[C---:B------:R-:W-:Y:S01]  /*1620*/  LOP3.LUT R2, R9.reuse, 0x800fffff, RZ, 0xc0, !PT ;  /* 0x800fffff09027812 */ /* 0x040fe200078ec0ff */
[----:B------:R-:W-:Y:S01]  /*1630*/  IMAD.MOV.U32 R7, RZ, RZ, R9 ;  /* 0x000000ffff077224 */ /* 0x000fe200078e0009 */
[----:B------:R-:W-:Y:S01]  /*1640*/  LOP3.LUT R17, R9, 0x7ff00000, RZ, 0xc0, !PT ;  /* 0x7ff0000009117812 */ /* 0x000fe200078ec0ff */
[----:B------:R-:W-:Y:S01]  /*1650*/  IMAD.MOV.U32 R12, RZ, RZ, 0x1 ;  /* 0x00000001ff0c7424 */ /* 0x000fe200078e00ff */
[----:B------:R-:W-:Y:S01]  /*1660*/  LOP3.LUT R3, R2, 0x3ff00000, RZ, 0xfc, !PT ;  /* 0x3ff0000002037812 */ /* 0x000fe200078efcff */
[----:B------:R-:W-:Y:S02]  /*1670*/  IMAD.MOV.U32 R2, RZ, RZ, R8 ;  /* 0x000000ffff027224 */ /* 0x000fe400078e0008 */
[----:B------:R-:W-:Y:S02]  /*1680*/  IMAD.MOV.U32 R9, RZ, RZ, R15 ;  /* 0x000000ffff097224 */ /* 0x000fe400078e000f */
[----:B------:R-:W-:-:S02]  /*1690*/  IMAD.MOV.U32 R8, RZ, RZ, R14 ;  /* 0x000000ffff087224 */ /* 0x000fc400078e000e */
[----:B------:R-:W-:Y:S01]  /*16a0*/  @!P0 DMUL R2, R6, 8.98846567431157953865e+307 ;  /* 0x7fe0000006028828 */ /* 0x000fe20000000000 */
[----:B------:R-:W-:Y:S01]  /*16b0*/  LOP3.LUT R14, R9, 0x7ff00000, RZ, 0xc0, !PT ;  /* 0x7ff00000090e7812 */ /* 0x000fe200078ec0ff */
[----:B------:R-:W-:-:S03]  /*16c0*/  IMAD.MOV.U32 R15, RZ, RZ, 0x1ca00000 ;  /* 0x1ca00000ff0f7424 */ /* 0x000fc600078e00ff */
[----:B------:R-:W-:Y:S01]  /*16d0*/  ISETP.GE.U32.AND P1, PT, R14, R17, PT ;  /* 0x000000110e00720c */ /* 0x000fe20003f26070 */
[----:B------:R-:W0:Y:S01]  /*16e0*/  MUFU.RCP64H R13, R3 ;  /* 0x00000003000d7308 */ /* 0x000e220000001800 */
[----:B------:R-:W-:Y:S01]  /*16f0*/  IMAD.MOV.U32 R21, RZ, RZ, R14 ;  /* 0x000000ffff157224 */ /* 0x000fe200078e000e */
[----:B0-----:R-:W-:-:S08]  /*1700*/  DFMA R10, R12, -R2, 1 ;  /* 0x3ff000000c0a742b */ /* 0x001fd00000000802 */
[----:B------:R-:W-:-:S08]  /*1710*/  DFMA R10, R10, R10, R10 ;  /* 0x0000000a0a0a722b */ /* 0x000fd0000000000a */
[----:B------:R-:W-:Y:S01]  /*1720*/  DFMA R12, R12, R10, R12 ;  /* 0x0000000a0c0c722b */ /* 0x000fe2000000000c */
[----:B------:R-:W-:Y:S01]  /*1730*/  SEL R11, R15, 0x63400000, !P1 ;  /* 0x634000000f0b7807 */ /* 0x000fe20004800000 */
[----:B------:R-:W-:Y:S01]  /*1740*/  IMAD.MOV.U32 R10, RZ, RZ, R8 ;  /* 0x000000ffff0a7224 */ /* 0x000fe200078e0008 */
[----:B------:R-:W-:Y:S02]  /*1750*/  FSETP.GEU.AND P1, PT, |R9|, 1.469367938527859385e-39, PT ;  /* 0x001000000900780b */ /* 0x000fe40003f2e200 */
[----:B------:R-:W-:-:S03]  /*1760*/  LOP3.LUT R11, R11, 0x800fffff, R9, 0xf8, !PT ;  /* 0x800fffff0b0b7812 */ /* 0x000fc600078ef809 */
[----:B------:R-:W-:-:S08]  /*1770*/  DFMA R18, R12, -R2, 1 ;  /* 0x3ff000000c12742b */ /* 0x000fd00000000802 */
[----:B------:R-:W-:Y:S01]  /*1780*/  DFMA R12, R12, R18, R12 ;  /* 0x000000120c0c722b */ /* 0x000fe2000000000c */
[----:B------:R-:W-:Y:S10]  /*1790*/  @P1 BRA `(.L_x_18) ;  /* 0x0000000000201947 */ /* 0x000ff40003800000 */
[----:B------:R-:W-:Y:S01]  /*17a0*/  LOP3.LUT R19, R7, 0x7ff00000, RZ, 0xc0, !PT ;  /* 0x7ff0000007137812 */ /* 0x000fe200078ec0ff */
[----:B------:R-:W-:-:S03]  /*17b0*/  IMAD.MOV.U32 R18, RZ, RZ, RZ ;  /* 0x000000ffff127224 */ /* 0x000fc600078e00ff */
[----:B------:R-:W-:-:S04]  /*17c0*/  ISETP.GE.U32.AND P1, PT, R14, R19, PT ;  /* 0x000000130e00720c */ /* 0x000fc80003f26070 */
[----:B------:R-:W-:-:S04]  /*17d0*/  SEL R19, R15, 0x63400000, !P1 ;  /* 0x634000000f137807 */ /* 0x000fc80004800000 */
[----:B------:R-:W-:-:S04]  /*17e0*/  LOP3.LUT R19, R19, 0x80000000, R9, 0xf8, !PT ;  /* 0x8000000013137812 */ /* 0x000fc800078ef809 */
[----:B------:R-:W-:-:S06]  /*17f0*/  LOP3.LUT R19, R19, 0x100000, RZ, 0xfc, !PT ;  /* 0x0010000013137812 */ /* 0x000fcc00078efcff */
[----:B------:R-:W-:-:S10]  /*1800*/  DFMA R10, R10, 2, -R18 ;  /* 0x400000000a0a782b */ /* 0x000fd40000000812 */
[----:B------:R-:W-:-:S07]  /*1810*/  LOP3.LUT R21, R11, 0x7ff00000, RZ, 0xc0, !PT ;  /* 0x7ff000000b157812 */ /* 0x000fce00078ec0ff */
.L_x_18:
[----:B------:R-:W-:Y:S01]  /*1820*/  IMAD.MOV.U32 R20, RZ, RZ, R17 ;  /* 0x000000ffff147224 */ /* 0x000fe200078e0011 */
[----:B------:R-:W-:Y:S01]  /*1830*/  @!P0 LOP3.LUT R20, R3, 0x7ff00000, RZ, 0xc0, !PT ;  /* 0x7ff0000003148812 */ /* 0x000fe200078ec0ff */
[----:B------:R-:W-:Y:S01]  /*1840*/  VIADD R22, R21, 0xffffffff ;  /* 0xffffffff15167836 */ /* 0x000fe20000000000 */
[----:B------:R-:W-:-:S03]  /*1850*/  DMUL R18, R12, R10 ;  /* 0x0000000a0c127228 */ /* 0x000fc60000000000 */
[----:B------:R-:W-:Y:S01]  /*1860*/  VIADD R23, R20, 0xffffffff ;  /* 0xffffffff14177836 */ /* 0x000fe20000000000 */
[----:B------:R-:W-:-:S04]  /*1870*/  ISETP.GT.U32.AND P0, PT, R22, 0x7feffffe, PT ;  /* 0x7feffffe1600780c */ /* 0x000fc80003f04070 */
[----:B------:R-:W-:Y:S01]  /*1880*/  ISETP.GT.U32.OR P0, PT, R23, 0x7feffffe, P0 ;  /* 0x7feffffe1700780c */ /* 0x000fe20000704470 */
[----:B------:R-:W-:-:S08]  /*1890*/  DFMA R16, R18, -R2, R10 ;  /* 0x800000021210722b */ /* 0x000fd0000000000a */
[----:B------:R-:W-:-:S04]  /*18a0*/  DFMA R12, R12, R16, R18 ;  /* 0x000000100c0c722b */ /* 0x000fc80000000012 */
[----:B------:R-:W-:Y:S07]  /*18b0*/  @P0 BRA `(.L_x_19) ;  /* 0x00000000006c0947 */ /* 0x000fee0003800000 */
[----:B------:R-:W-:-:S04]  /*18c0*/  LOP3.LUT R9, R7, 0x7ff00000, RZ, 0xc0, !PT ;  /* 0x7ff0000007097812 */ /* 0x000fc800078ec0ff */
[CC--:B------:R-:W-:Y:S02]  /*18d0*/  VIADDMNMX R8, R14.reuse, -R9.reuse, 0xb9600000, !PT ;  /* 0xb96000000e087446 */ /* 0x0c0fe40007800909 */
[----:B------:R-:W-:Y:S02]  /*18e0*/  ISETP.GE.U32.AND P0, PT, R14, R9, PT ;  /* 0x000000090e00720c */ /* 0x000fe40003f06070 */
[----:B------:R-:W-:Y:S02]  /*18f0*/  VIMNMX R8, PT, PT, R8, 0x46a00000, PT ;  /* 0x46a0000008087848 */ /* 0x000fe40003fe0100 */
[----:B------:R-:W-:-:S05]  /*1900*/  SEL R15, R15, 0x63400000, !P0 ;  /* 0x634000000f0f7807 */ /* 0x000fca0004000000 */
[----:B------:R-:W-:Y:S02]  /*1910*/  IMAD.IADD R16, R8, 0x1, -R15 ;  /* 0x0000000108107824 */ /* 0x000fe400078e0a0f */
[----:B------:R-:W-:Y:S02]  /*1920*/  IMAD.MOV.U32 R8, RZ, RZ, RZ ;  /* 0x000000ffff087224 */ /* 0x000fe400078e00ff */
[----:B------:R-:W-:-:S06]  /*1930*/  VIADD R9, R16, 0x7fe00000 ;  /* 0x7fe0000010097836 */ /* 0x000fcc0000000000 */
[----:B------:R-:W-:-:S10]  /*1940*/  DMUL R14, R12, R8 ;  /* 0x000000080c0e7228 */ /* 0x000fd40000000000 */
[----:B------:R-:W-:-:S13]  /*1950*/  FSETP.GTU.AND P0, PT, |R15|, 1.469367938527859385e-39, PT ;  /* 0x001000000f00780b */ /* 0x000fda0003f0c200 */
[----:B------:R-:W-:Y:S05]  /*1960*/  @P0 BRA `(.L_x_20) ;  /* 0x0000000000940947 */ /* 0x000fea0003800000 */
[----:B------:R-:W-:Y:S01]  /*1970*/  DFMA R2, R12, -R2, R10 ;  /* 0x800000020c02722b */ /* 0x000fe2000000000a */
[----:B------:R-:W-:-:S09]  /*1980*/  IMAD.MOV.U32 R8, RZ, RZ, RZ ;  /* 0x000000ffff087224 */ /* 0x000fd200078e00ff */
[C---:B------:R-:W-:Y:S02]  /*1990*/  FSETP.NEU.AND P0, PT, R3.reuse, RZ, PT ;  /* 0x000000ff0300720b */ /* 0x040fe40003f0d000 */
[----:B------:R-:W-:-:S04]  /*19a0*/  LOP3.LUT R7, R3, 0x80000000, R7, 0x48, !PT ;  /* 0x8000000003077812 */ /* 0x000fc800078e4807 */
[----:B------:R-:W-:-:S07]  /*19b0*/  LOP3.LUT R9, R7, R9, RZ, 0xfc, !PT ;  /* 0x0000000907097212 */ /* 0x000fce00078efcff */
[----:B------:R-:W-:Y:S05]  /*19c0*/  @!P0 BRA `(.L_x_20) ;  /* 0x00000000007c8947 */ /* 0x000fea0003800000 */
[----:B------:R-:W-:Y:S01]  /*19d0*/  IMAD.MOV R3, RZ, RZ, -R16 ;  /* 0x000000ffff037224 */ /* 0x000fe200078e0a10 */
[----:B------:R-:W-:Y:S01]  /*19e0*/  DMUL.RP R8, R12, R8 ;  /* 0x000000080c087228 */ /* 0x000fe20000008000 */
[----:B------:R-:W-:-:S06]  /*19f0*/  IMAD.MOV.U32 R2, RZ, RZ, RZ ;  /* 0x000000ffff027224 */ /* 0x000fcc00078e00ff */
[----:B------:R-:W-:-:S03]  /*1a00*/  DFMA R2, R14, -R2, R12 ;  /* 0x800000020e02722b */ /* 0x000fc6000000000c */
[----:B------:R-:W-:-:S03]  /*1a10*/  LOP3.LUT R7, R9, R7, RZ, 0x3c, !PT ;  /* 0x0000000709077212 */ /* 0x000fc600078e3cff */
[----:B------:R-:W-:-:S04]  /*1a20*/  IADD3 R2, PT, PT, -R16, -0x43300000, RZ ;  /* 0xbcd0000010027810 */ /* 0x000fc80007ffe1ff */
[----:B------:R-:W-:-:S04]  /*1a30*/  FSETP.NEU.AND P0, PT, |R3|, R2, PT ;  /* 0x000000020300720b */ /* 0x000fc80003f0d200 */
[----:B------:R-:W-:Y:S02]  /*1a40*/  FSEL R14, R8, R14, !P0 ;  /* 0x0000000e080e7208 */ /* 0x000fe40004000000 */
[----:B------:R-:W-:Y:S01]  /*1a50*/  FSEL R15, R7, R15, !P0 ;  /* 0x0000000f070f7208 */ /* 0x000fe20004000000 */
[----:B------:R-:W-:Y:S06]  /*1a60*/  BRA `(.L_x_20) ;  /* 0x0000000000547947 */ /* 0x000fec0003800000 */
.L_x_19:
[----:B------:R-:W-:-:S14]  /*1a70*/  DSETP.NAN.AND P0, PT, R8, R8, PT ;  /* 0x000000080800722a */ /* 0x000fdc0003f08000 */
[----:B------:R-:W-:Y:S05]  /*1a80*/  @P0 BRA `(.L_x_21) ;  /* 0x0000000000440947 */ /* 0x000fea0003800000 */
[----:B------:R-:W-:-:S14]  /*1a90*/  DSETP.NAN.AND P0, PT, R6, R6, PT ;  /* 0x000000060600722a */ /* 0x000fdc0003f08000 */
[----:B------:R-:W-:Y:S05]  /*1aa0*/  @P0 BRA `(.L_x_22) ;  /* 0x0000000000300947 */ /* 0x000fea0003800000 */
[----:B------:R-:W-:Y:S01]  /*1ab0*/  ISETP.NE.AND P0, PT, R21, R20, PT ;  /* 0x000000141500720c */ /* 0x000fe20003f05270 */
[----:B------:R-:W-:Y:S02]  /*1ac0*/  IMAD.MOV.U32 R14, RZ, RZ, 0x0 ;  /* 0x00000000ff0e7424 */ /* 0x000fe400078e00ff */
[----:B------:R-:W-:-:S10]  /*1ad0*/  IMAD.MOV.U32 R15, RZ, RZ, -0x80000 ;  /* 0xfff80000ff0f7424 */ /* 0x000fd400078e00ff */
[----:B------:R-:W-:Y:S05]  /*1ae0*/  @!P0 BRA `(.L_x_20) ;  /* 0x0000000000348947 */ /* 0x000fea0003800000 */
[----:B------:R-:W-:Y:S02]  /*1af0*/  ISETP.NE.AND P0, PT, R21, 0x7ff00000, PT ;  /* 0x7ff000001500780c */ /* 0x000fe40003f05270 */
[----:B------:R-:W-:Y:S02]  /*1b00*/  LOP3.LUT R15, R9, 0x80000000, R7, 0x48, !PT ;  /* 0x80000000090f7812 */ /* 0x000fe400078e4807 */
[----:B------:R-:W-:-:S13]  /*1b10*/  ISETP.EQ.OR P0, PT, R20, RZ, !P0 ;  /* 0x000000ff1400720c */ /* 0x000fda0004702670 */
[----:B------:R-:W-:Y:S01]  /*1b20*/  @P0 LOP3.LUT R2, R15, 0x7ff00000, RZ, 0xfc, !PT ;  /* 0x7ff000000f020812 */ /* 0x000fe200078efcff */
[----:B------:R-:W-:Y:S02]  /*1b30*/  @!P0 IMAD.MOV.U32 R14, RZ, RZ, RZ ;  /* 0x000000ffff0e8224 */ /* 0x000fe400078e00ff */
[----:B------:R-:W-:Y:S02]  /*1b40*/  @P0 IMAD.MOV.U32 R14, RZ, RZ, RZ ;  /* 0x000000ffff0e0224 */ /* 0x000fe400078e00ff */
[----:B------:R-:W-:Y:S01]  /*1b50*/  @P0 IMAD.MOV.U32 R15, RZ, RZ, R2 ;  /* 0x000000ffff0f0224 */ /* 0x000fe200078e0002 */
[----:B------:R-:W-:Y:S06]  /*1b60*/  BRA `(.L_x_20) ;  /* 0x0000000000147947 */ /* 0x000fec0003800000 */
.L_x_22:
[----:B------:R-:W-:Y:S01]  /*1b70*/  LOP3.LUT R15, R7, 0x80000, RZ, 0xfc, !PT ;  /* 0x00080000070f7812 */ /* 0x000fe200078efcff */
[----:B------:R-:W-:Y:S01]  /*1b80*/  IMAD.MOV.U32 R14, RZ, RZ, R6 ;  /* 0x000000ffff0e7224 */ /* 0x000fe200078e0006 */
[----:B------:R-:W-:Y:S06]  /*1b90*/  BRA `(.L_x_20) ;  /* 0x0000000000087947 */ /* 0x000fec0003800000 */
.L_x_21:
[----:B------:R-:W-:Y:S01]  /*1ba0*/  LOP3.LUT R15, R9, 0x80000, RZ, 0xfc, !PT ;  /* 0x00080000090f7812 */ /* 0x000fe200078efcff */
[----:B------:R-:W-:-:S07]  /*1bb0*/  IMAD.MOV.U32 R14, RZ, RZ, R8 ;  /* 0x000000ffff0e7224 */ /* 0x000fce00078e0008 */
.L_x_20:
[----:B------:R-:W-:Y:S02]  /*1bc0*/  IMAD.MOV.U32 R2, RZ, RZ, R0 ;  /* 0x000000ffff027224 */ /* 0x000fe400078e0000 */
[----:B------:R-:W-:-:S04]  /*1bd0*/  IMAD.MOV.U32 R3, RZ, RZ, 0x0 ;  /* 0x00000000ff037424 */ /* 0x000fc800078e00ff */
[----:B------:R-:W-:Y:S05]  /*1be0*/  RET.REL.NODEC R2 `(_Z16MonteCarloOptMPIPdiiiii) ;  /* 0xffffffe402047950 */ /* 0x000fea0003c3ffff */
.L_x_23:
[----:B------:R-:W-:-:S00]  /*1bf0*/  BRA `(.L_x_23) ;  /* 0xfffffffc00fc7947 */ /* 0x000fc0000383ffff */
[----:B------:R-:W-:-:S00]  /*1c00*/  NOP ;  /* 0x0000000000007918 */ /* 0x000fc00000000000 */
[----:B------:R-:W-:-:S00]  /*1c10*/  NOP ;  /* 0x0000000000007918 */ /* 0x000fc00000000000 */
[----:B------:R-:W-:-:S00]  /*1c20*/  NOP ;  /* 0x0000000000007918 */ /* 0x000fc00000000000 */
[----:B------:R-:W-:-:S00]  /*1c30*/  NOP ;  /* 0x0000000000007918 */ /* 0x000fc00000000000 */
[----:B------:R-:W-:-:S00]  /*1c40*/  NOP ;  /* 0x0000000000007918 */ /* 0x000fc00000000000 */
[----:B------:R-:W-:-:S00]  /*1c50*/  NOP ;  /* 0x0000000000007918 */ /* 0x000fc00000000000 */
[----:B------:R-:W-:-:S00]  /*1c60*/  NOP ;  /* 0x0000000000007918 */ /* 0x000fc00000000000 */
[----:B------:R-:W-:-:S00]  /*1c70*/  NOP ;  /* 0x0000000000007918 */ /* 0x000fc00000000000 */
.L_x_162:


//--------------------- .text._Z13MonteCarloMPIPdiiiii --------------------------
	.section	.text._Z13MonteCarloMPIPdiiiii,"ax",@progbits
	.align	128
        .global         _Z13MonteCarloMPIPdiiiii
        .type           _Z13MonteCarloMPIPdiiiii,@function
        .size           _Z13MonteCarloMPIPdiiiii,(.L_x_163 - _Z13MonteCarloMPIPdiiiii)
        .other          _Z13MonteCarloMPIPdiiiii,@"STO_CUDA_ENTRY STV_DEFAULT"
_Z13MonteCarloMPIPdiiiii:
.text._Z13MonteCarloMPIPdiiiii:
[----:B------:R-:W-:Y:S01]  /*0000*/  LDC R1, c[0x0][0x37c] ;  /* 0x0000df00ff017b82 */ /* 0x000fe20000000800 */
[----:B------:R-:W0:Y:S07]  /*0010*/  S2R R7, SR_TID.X ;  /* 0x0000000000077919 */ /* 0x000e2e0000002100 */
[----:B------:R-:W0:Y:S01]  /*0020*/  S2UR UR4, SR_CTAID.X ;  /* 0x00000000000479c3 */ /* 0x000e220000002500 */
[----:B------:R-:W1:Y:S01]  /*0030*/  LDCU UR5, c[0x0][0x394] ;  /* 0x00007280ff0577ac */ /* 0x000e620008000800 */
[----:B------:R-:W2:Y:S06]  /*0040*/  LDCU UR6, c[0x0][0x398] ;  /* 0x00007300ff0677ac */ /* 0x000eac0008000800 */
[----:B------:R-:W0:Y:S08]  /*0050*/  LDC R0, c[0x0][0x360] ;  /* 0x0000d800ff007b82 */ /* 0x000e300000000800 */
[----:B------:R-:W1:Y:S01]  /*0060*/  LDC R18, c[0x0][0x388] ;  /* 0x0000e200ff127b82 */ /* 0x000e620000000800 */
[----:B0-----:R-:W-:-:S04]  /*0070*/  IMAD R7, R0, UR4, R7 ;  /* 0x0000000400077c24 */ /* 0x001fc8000f8e0207 */
[----:B-1----:R-:W-:-:S05]  /*0080*/  IMAD R18, R18, UR5, R7 ;  /* 0x0000000512127c24 */ /* 0x002fca000f8e0207 */
[----:B--2---:R-:W-:-:S13]  /*0090*/  ISETP.GE.AND P0, PT, R18, UR6, PT ;  /* 0x0000000612007c0c */ /* 0x004fda000bf06270 */
[----:B------:R-:W-:Y:S05]  /*00a0*/  @P0 EXIT ;  /* 0x000000000000094d */ /* 0x000fea0003800000 */
[----:B------:R-:W-:Y:S01]  /*00b0*/  CS2R R2, SR_CLOCKLO ;  /* 0x0000000000027805 */ /* 0x000fe20000015000 */
[----:B------:R-:W0:Y:S01]  /*00c0*/  LDCU UR4, c[0x0][0x390] ;  /* 0x00007200ff0477ac */ /* 0x000e220008000800 */
[----:B------:R-:W1:Y:S04]  /*00d0*/  LDC.64 R4, c[0x0][0x380] ;  /* 0x0000e000ff047b82 */ /* 0x000e680000000a00 */
[C---:B------:R-:W-:Y:S01]  /*00e0*/  IADD3 R0, P0, PT, R7.reuse, R2, RZ ;  /* 0x0000000207007210 */ /* 0x040fe20007f1e0ff */
[----:B------:R-:W2:Y:S03]  /*00f0*/  LDCU.64 UR6, c[0x0][0x358] ;  /* 0x00006b00ff0677ac */ /* 0x000ea60008000a00 */
[C---:B------:R-:W-:Y:S01]  /*0100*/  LEA.HI.X.SX32 R2, R7.reuse, R3, 0x1, P0 ;  /* 0x0000000307027211 */ /* 0x040fe200000f0eff */
[----:B0-----:R-:W-:Y:S01]  /*0110*/  UISETP.GE.AND UP0, UPT, UR4, 0x1, UPT ;  /* 0x000000010400788c */ /* 0x001fe2000bf06270 */
[----:B-1----:R-:W-:-:S08]  /*0120*/  IMAD.WIDE R4, R7, 0x8, R4 ;  /* 0x0000000807047825 */ /* 0x002fd000078e0204 */
[----:B--2---:R-:W-:Y:S05]  /*0130*/  BRA.U !UP0, `(.L_x_24) ;  /* 0x0000000908a47547 */ /* 0x004fea000b800000 */
[----:B------:R-:W0:Y:S01]  /*0140*/  LDC R15, c[0x0][0x38c] ;  /* 0x0000e300ff0f7b82 */ /* 0x000e220000000800 */
[----:B------:R-:W-:Y:S01]  /*0150*/  LOP3.LUT R0, R0, 0xaad26b49, RZ, 0x3c, !PT ;  /* 0xaad26b4900007812 */ /* 0x000fe200078e3cff */
[----:B------:R-:W-:Y:S01]  /*0160*/  UMOV UR4, URZ ;  /* 0x000000ff00047c82 */ /* 0x000fe20008000000 */
[----:B------:R-:W-:-:S03]  /*0170*/  LOP3.LUT R2, R2, 0xf7dcefdd, RZ, 0x3c, !PT ;  /* 0xf7dcefdd02027812 */ /* 0x000fc600078e3cff */
[----:B------:R-:W-:Y:S02]  /*0180*/  IMAD R0, R0, 0x4182bed5, RZ ;  /* 0x4182bed500007824 */ /* 0x000fe400078e02ff */
[----:B------:R-:W-:Y:S02]  /*0190*/  IMAD R3, R2, -0x658354e5, RZ ;  /* 0x9a7cab1b02037824 */ /* 0x000fe400078e02ff */
[C---:B------:R-:W-:Y:S01]  /*01a0*/  VIADD R11, R0.reuse, 0x583f19 ;  /* 0x00583f19000b7836 */ /* 0x040fe20000000000 */
[C---:B------:R-:W-:Y:S01]  /*01b0*/  LOP3.LUT R10, R0.reuse, 0x159a55e5, RZ, 0x3c, !PT ;  /* 0x159a55e5000a7812 */ /* 0x040fe200078e3cff */
[C---:B------:R-:W-:Y:S01]  /*01c0*/  VIADD R13, R3.reuse, 0x1f123bb5 ;  /* 0x1f123bb5030d7836 */ /* 0x040fe20000000000 */
[----:B------:R-:W-:Y:S01]  /*01d0*/  LOP3.LUT R14, R3, 0x5491333, RZ, 0x3c, !PT ;  /* 0x05491333030e7812 */ /* 0x000fe200078e3cff */
[C---:B------:R-:W-:Y:S01]  /*01e0*/  VIADD R23, R0.reuse, 0x75bcd15 ;  /* 0x075bcd1500177836 */ /* 0x040fe20000000000 */
[----:B------:R-:W-:Y:S01]  /*01f0*/  IADD3 R12, PT, PT, R0, 0x64f0c9, R3 ;  /* 0x0064f0c9000c7810 */ /* 0x000fe20007ffe003 */
[C---:B0-----:R-:W-:Y:S01]  /*0200*/  IMAD.SHL.U32 R7, R15.reuse, 0x2, RZ ;  /* 0x000000020f077824 */ /* 0x041fe200078e00ff */
[----:B------:R-:W-:Y:S01]  /*0210*/  I2FP.F32.S32 R16, R15 ;  /* 0x0000000f00107245 */ /* 0x000fe20000201400 */
[----:B------:R-:W-:-:S02]  /*0220*/  VIADD R17, R15, 0x1 ;  /* 0x000000010f117836 */ /* 0x000fc40000000000 */
[----:B------:R-:W-:Y:S01]  /*0230*/  VIADD R15, R15, 0xffffffff ;  /* 0xffffffff0f0f7836 */ /* 0x000fe20000000000 */
[----:B------:R-:W-:-:S04]  /*0240*/  ISETP.GE.AND P0, PT, R7, R18, PT ;  /* 0x000000120700720c */ /* 0x000fc80003f06270 */
[----:B------:R-:W-:-:S09]  /*0250*/  I2FP.F32.S32 R9, R15 ;  /* 0x0000000f00097245 */ /* 0x000fd20000201400 */
.L_x_38:
[----:B0-----:R-:W0:Y:S01]  /*0260*/  LDC R19, c[0x0][0x38c] ;  /* 0x0000e300ff137b82 */ /* 0x001e220000000800 */
[----:B------:R-:W1:Y:S01]  /*0270*/  LDCU UR5, c[0x0][0x390] ;  /* 0x00007200ff0577ac */ /* 0x000e620008000800 */
[----:B------:R-:W-:Y:S01]  /*0280*/  BSSY.RECONVERGENT B0, `(.L_x_25) ;  /* 0x0000019000007945 */ /* 0x000fe20003800200 */
[----:B------:R-:W-:Y:S01]  /*0290*/  IMAD.MOV.U32 R8, RZ, RZ, RZ ;  /* 0x000000ffff087224 */ /* 0x000fe200078e00ff */
[----:B------:R-:W-:Y:S01]  /*02a0*/  UIADD3 UR4, UPT, UPT, UR4, 0x1, URZ ;  /* 0x0000000104047890 */ /* 0x000fe2000fffe0ff */
[----:B------:R-:W-:-:S03]  /*02b0*/  IMAD.MOV.U32 R7, RZ, RZ, R18 ;  /* 0x000000ffff077224 */ /* 0x000fc600078e0012 */
[----:B-1----:R-:W-:Y:S01]  /*02c0*/  UISETP.NE.AND UP0, UPT, UR4, UR5, UPT ;  /* 0x000000050400728c */ /* 0x002fe2000bf05270 */
[----:B0-----:R-:W-:-:S13]  /*02d0*/  ISETP.GT.AND P1, PT, R18, R19, PT ;  /* 0x000000131200720c */ /* 0x001fda0003f24270 */
[----:B------:R-:W-:Y:S05]  /*02e0*/  @!P1 BRA `(.L_x_26) ;  /* 0x0000000000489947 */ /* 0x000fea0003800000 */
[----:B------:R-:W0:Y:S01]  /*02f0*/  LDC R0, c[0x0][0x38c] ;  /* 0x0000e300ff007b82 */ /* 0x000e220000000800 */
[----:B------:R-:W-:Y:S01]  /*0300*/  BSSY.RECONVERGENT B1, `(.L_x_27) ;  /* 0x000000e000017945 */ /* 0x000fe20003800200 */
[----:B------:R-:W-:-:S03]  /*0310*/  IMAD.MOV.U32 R8, RZ, RZ, 0x1 ;  /* 0x00000001ff087424 */ /* 0x000fc600078e00ff */
[----:B------:R-:W-:Y:S05]  /*0320*/  @P0 BRA `(.L_x_28) ;  /* 0x00000000002c0947 */ /* 0x000fea0003800000 */
[----:B------:R-:W-:Y:S01]  /*0330*/  BSSY.RECONVERGENT B2, `(.L_x_29) ;  /* 0x0000009000027945 */ /* 0x000fe20003800200 */
[----:B------:R-:W-:Y:S02]  /*0340*/  IMAD.MOV.U32 R2, RZ, RZ, 0x1 ;  /* 0x00000001ff027424 */ /* 0x000fe400078e00ff */
[----:B------:R-:W-:-:S07]  /*0350*/  IMAD.MOV.U32 R3, RZ, RZ, -0x1 ;  /* 0xffffffffff037424 */ /* 0x000fce00078e00ff */
.L_x_30:
[----:B0-----:R-:W-:Y:S02]  /*0360*/  IADD3 R0, PT, PT, R3, R17, R0 ;  /* 0x0000001103007210 */ /* 0x001fe40007ffe000 */
[----:B------:R-:W-:Y:S01]  /*0370*/  LOP3.LUT R3, RZ, R2, RZ, 0x33, !PT ;  /* 0x00000002ff037212 */ /* 0x000fe200078e33ff */
[----:B------:R-:W-:-:S03]  /*0380*/  VIADD R2, R2, 0x1 ;  /* 0x0000000102027836 */ /* 0x000fc60000000000 */
[----:B------:R-:W-:-:S04]  /*0390*/  IADD3 R7, PT, PT, R3, R17, R0 ;  /* 0x0000001103077210 */ /* 0x000fc80007ffe000 */
[----:B------:R-:W-:-:S13]  /*03a0*/  ISETP.GE.AND P1, PT, R7, R18, PT ;  /* 0x000000120700720c */ /* 0x000fda0003f26270 */
[----:B------:R-:W-:Y:S05]  /*03b0*/  @!P1 BRA `(.L_x_30) ;  /* 0xfffffffc00e89947 */ /* 0x000fea000383ffff */
[----:B------:R-:W-:Y:S05]  /*03c0*/  BSYNC.RECONVERGENT B2 ;  /* 0x0000000000027941 */ /* 0x000fea0003800200 */
.L_x_29:
[----:B------:R-:W-:-:S07]  /*03d0*/  IMAD.MOV.U32 R8, RZ, RZ, R2 ;  /* 0x000000ffff087224 */ /* 0x000fce00078e0002 */
.L_x_28:
[----:B------:R-:W-:Y:S05]  /*03e0*/  BSYNC.RECONVERGENT B1 ;  /* 0x0000000000017941 */ /* 0x000fea0003800200 */
.L_x_27:
[----:B0-----:R-:W-:-:S05]  /*03f0*/  LOP3.LUT R7, RZ, R0, RZ, 0x33, !PT ;  /* 0x00000000ff077212 */ /* 0x001fca00078e33ff */
[----:B------:R-:W-:-:S07]  /*0400*/  IMAD.IADD R7, R18, 0x1, R7 ;  /* 0x0000000112077824 */ /* 0x000fce00078e0207 */
.L_x_26:
[----:B------:R-:W-:Y:S05]  /*0410*/  BSYNC.RECONVERGENT B0 ;  /* 0x0000000000007941 */ /* 0x000fea0003800200 */
.L_x_25:
        /* <DEDUP_REMOVED lines=11> */
.L_x_35:
[----:B------:R-:W-:Y:S01]  /*04d0*/  SHF.R.U32.HI R2, RZ, 0x2, R23 ;  /* 0x00000002ff027819 */ /* 0x000fe20000011617 */
[----:B------:R-:W-:Y:S01]  /*04e0*/  IMAD.SHL.U32 R20, R11, 0x10, RZ ;  /* 0x000000100b147824 */ /* 0x000fe200078e00ff */
[----:B------:R-:W-:Y:S01]  /*04f0*/  BSSY.RECONVERGENT B1, `(.L_x_32) ;  /* 0x000005e000017945 */ /* 0x000fe20003800200 */
[----:B------:R-:W-:Y:S01]  /*0500*/  IMAD.MOV.U32 R22, RZ, RZ, 0x2f800000 ;  /* 0x2f800000ff167424 */ /* 0x000fe200078e00ff */
[----:B------:R-:W-:Y:S01]  /*0510*/  LOP3.LUT R2, R2, R23, RZ, 0x3c, !PT ;  /* 0x0000001702027212 */ /* 0x000fe200078e3cff */
[----:B------:R-:W-:-:S04]  /*0520*/  IMAD.MOV.U32 R25, RZ, RZ, R10 ;  /* 0x000000ffff197224 */ /* 0x000fc800078e000a */
[----:B------:R-:W-:Y:S01]  /*0530*/  IMAD.SHL.U32 R3, R2, 0x2, RZ ;  /* 0x0000000202037824 */ /* 0x000fe200078e00ff */
[----:B------:R-:W-:-:S04]  /*0540*/  SHF.R.U32.HI R10, RZ, 0x2, R25 ;  /* 0x00000002ff0a7819 */ /* 0x000fc80000011619 */
[----:B------:R-:W-:Y:S02]  /*0550*/  LOP3.LUT R3, R11, R20, R3, 0x96, !PT ;  /* 0x000000140b037212 */ /* 0x000fe400078e9603 */
[----:B------:R-:W0:Y:S01]  /*0560*/  LDC R20, c[0x0][0x38c] ;  /* 0x0000e300ff147b82 */ /* 0x000e220000000800 */
[----:B------:R-:W-:Y:S01]  /*0570*/  LOP3.LUT R25, R10, R25, RZ, 0x3c, !PT ;  /* 0x000000190a197212 */ /* 0x000fe200078e3cff */
[----:B------:R-:W-:Y:S01]  /*0580*/  IMAD.MOV.U32 R10, RZ, RZ, R14 ;  /* 0x000000ffff0a7224 */ /* 0x000fe200078e000e */
[----:B------:R-:W-:-:S04]  /*0590*/  LOP3.LUT R3, R3, R2, RZ, 0x3c, !PT ;  /* 0x0000000203037212 */ /* 0x000fc800078e3cff */
[--C-:B------:R-:W-:Y:S01]  /*05a0*/  IADD3 R2, PT, PT, R12, 0x587c5, R3.reuse ;  /* 0x000587c50c027810 */ /* 0x100fe20007ffe003 */
[----:B------:R-:W-:Y:S02]  /*05b0*/  IMAD.MOV.U32 R14, RZ, RZ, R3 ;  /* 0x000000ffff0e7224 */ /* 0x000fe400078e0003 */
[----:B------:R-:W-:Y:S01]  /*05c0*/  IMAD.SHL.U32 R3, R25, 0x2, RZ ;  /* 0x0000000219037824 */ /* 0x000fe200078e00ff */
[----:B------:R-:W-:Y:S01]  /*05d0*/  I2FP.F32.U32 R21, R2 ;  /* 0x0000000200157245 */ /* 0x000fe20000201000 */
[----:B------:R-:W-:Y:S02]  /*05e0*/  IMAD.SHL.U32 R24, R14, 0x10, RZ ;  /* 0x000000100e187824 */ /* 0x000fe400078e00ff */
[----:B------:R-:W-:Y:S02]  /*05f0*/  VIADD R12, R12, 0xb0f8a ;  /* 0x000b0f8a0c0c7836 */ /* 0x000fe40000000000 */
[----:B------:R-:W-:Y:S01]  /*0600*/  FFMA R21, R21, R22, 1.1641532182693481445e-10 ;  /* 0x2f00000015157423 */ /* 0x000fe20000000016 */
[----:B------:R-:W-:-:S03]  /*0610*/  LOP3.LUT R25, R25, R3, R24, 0x96, !PT ;  /* 0x0000000319197212 */ /* 0x000fc600078e9618 */
[----:B------:R-:W-:Y:S01]  /*0620*/  FMUL R2, R16, R21 ;  /* 0x0000001510027220 */ /* 0x000fe20000400000 */
[----:B------:R-:W-:Y:S02]  /*0630*/  IABS R21, R15 ;  /* 0x0000000f00157213 */ /* 0x000fe40000000000 */
[----:B0-----:R-:W-:Y:S02]  /*0640*/  IABS R24, R20 ;  /* 0x0000001400187213 */ /* 0x001fe40000000000 */
[----:B------:R-:W0:Y:S08]  /*0650*/  I2F.RP R23, R21 ;  /* 0x0000001500177306 */ /* 0x000e300000209400 */
[----:B------:R-:W1:Y:S08]  /*0660*/  F2I.TRUNC.NTZ R2, R2 ;  /* 0x0000000200027305 */ /* 0x000e70000020f100 */
[----:B0-----:R-:W0:Y:S01]  /*0670*/  MUFU.RCP R23, R23 ;  /* 0x0000001700177308 */ /* 0x001e220000001000 */
[----:B-1----:R-:W-:-:S02]  /*0680*/  IABS R27, R2 ;  /* 0x00000002001b7213 */ /* 0x002fc40000000000 */
[----:B------:R-:W-:Y:S01]  /*0690*/  ISETP.GE.AND P2, PT, R2, RZ, PT ;  /* 0x000000ff0200720c */ /* 0x000fe20003f46270 */
[----:B------:R-:W-:Y:S02]  /*06a0*/  IMAD.MOV.U32 R2, RZ, RZ, RZ ;  /* 0x000000ffff027224 */ /* 0x000fe400078e00ff */
[----:B------:R-:W-:-:S04]  /*06b0*/  IMAD.HI.U32 R3, R19, R27, RZ ;  /* 0x0000001b13037227 */ /* 0x000fc800078e00ff */
[----:B------:R-:W-:-:S04]  /*06c0*/  IMAD.MOV R3, RZ, RZ, -R3 ;  /* 0x000000ffff037224 */ /* 0x000fc800078e0a03 */
[----:B------:R-:W-:Y:S02]  /*06d0*/  IMAD R27, R24, R3, R27 ;  /* 0x00000003181b7224 */ /* 0x000fe400078e021b */
[----:B0-----:R-:W-:-:S03]  /*06e0*/  VIADD R3, R23, 0xffffffe ;  /* 0x0ffffffe17037836 */ /* 0x001fc60000000000 */
[----:B------:R-:W-:-:S03]  /*06f0*/  ISETP.GT.U32.AND P1, PT, R6, R27, PT ;  /* 0x0000001b0600720c */ /* 0x000fc60003f24070 */
[----:B------:R-:W0:Y:S10]  /*0700*/  F2I.FTZ.U32.TRUNC.NTZ R3, R3 ;  /* 0x0000000300037305 */ /* 0x000e34000021f000 */
[----:B------:R-:W-:-:S02]  /*0710*/  @!P1 IMAD.IADD R27, R27, 0x1, -R24 ;  /* 0x000000011b1b9824 */ /* 0x000fc400078e0a18 */
[----:B0-----:R-:W-:-:S03]  /*0720*/  IMAD.MOV R26, RZ, RZ, -R3 ;  /* 0x000000ffff1a7224 */ /* 0x001fc600078e0a03 */
[----:B------:R-:W-:Y:S01]  /*0730*/  ISETP.GT.U32.AND P1, PT, R6, R27, PT ;  /* 0x0000001b0600720c */ /* 0x000fe20003f24070 */
[----:B------:R-:W-:-:S04]  /*0740*/  IMAD R23, R26, R21, RZ ;  /* 0x000000151a177224 */ /* 0x000fc800078e02ff */
[----:B------:R-:W-:-:S04]  /*0750*/  IMAD.HI.U32 R2, R3, R23, R2 ;  /* 0x0000001703027227 */ /* 0x000fc800078e0002 */
[----:B------:R-:W-:Y:S02]  /*0760*/  IMAD.MOV.U32 R23, RZ, RZ, R13 ;  /* 0x000000ffff177224 */ /* 0x000fe400078e000d */
[----:B------:R-:W-:Y:S01]  /*0770*/  IMAD.MOV.U32 R13, RZ, RZ, R11 ;  /* 0x000000ffff0d7224 */ /* 0x000fe200078e000b */
[----:B------:R-:W-:Y:S01]  /*0780*/  LOP3.LUT R11, R25, R14, RZ, 0x3c, !PT ;  /* 0x0000000e190b7212 */ /* 0x000fe200078e3cff */
[----:B------:R-:W-:Y:S01]  /*0790*/  @!P1 IMAD.IADD R27, R27, 0x1, -R24 ;  /* 0x000000011b1b9824 */ /* 0x000fe200078e0a18 */
[----:B------:R-:W-:Y:S01]  /*07a0*/  ISETP.NE.AND P1, PT, R20, RZ, PT ;  /* 0x000000ff1400720c */ /* 0x000fe20003f25270 */
[----:B------:R-:W-:Y:S02]  /*07b0*/  IMAD.MOV.U32 R24, RZ, RZ, 0x1 ;  /* 0x00000001ff187424 */ /* 0x000fe400078e00ff */
[----:B------:R-:W-:Y:S02]  /*07c0*/  IMAD.IADD R3, R11, 0x1, R12 ;  /* 0x000000010b037824 */ /* 0x000fe400078e020c */
[----:B------:R-:W-:-:S03]  /*07d0*/  @!P2 IMAD.MOV R27, RZ, RZ, -R27 ;  /* 0x000000ffff1ba224 */ /* 0x000fc600078e0a1b */
[----:B------:R-:W-:-:S05]  /*07e0*/  I2FP.F32.U32 R3, R3 ;  /* 0x0000000300037245 */ /* 0x000fca0000201000 */
[----:B------:R-:W-:Y:S01]  /*07f0*/  FFMA R22, R3, R22, 1.1641532182693481445e-10 ;  /* 0x2f00000003167423 */ /* 0x000fe20000000016 */
[----:B------:R-:W-:-:S03]  /*0800*/  @!P1 LOP3.LUT R27, RZ, R20, RZ, 0x33, !PT ;  /* 0x00000014ff1b9212 */ /* 0x000fc600078e33ff */
[----:B------:R-:W-:Y:S01]  /*0810*/  FMUL R3, R9, R22 ;  /* 0x0000001609037220 */ /* 0x000fe20000400000 */
[----:B------:R-:W-:Y:S02]  /*0820*/  IABS R22, R15 ;  /* 0x0000000f00167213 */ /* 0x000fe40000000000 */
[----:B------:R-:W-:-:S03]  /*0830*/  ISETP.GE.AND P1, PT, R27, R8, PT ;  /* 0x000000081b00720c */ /* 0x000fc60003f26270 */
[----:B------:R-:W0:Y:S01]  /*0840*/  F2I.TRUNC.NTZ R3, R3 ;  /* 0x0000000300037305 */ /* 0x000e22000020f100 */
[----:B------:R-:W-:-:S09]  /*0850*/  IMAD.MOV R22, RZ, RZ, -R22 ;  /* 0x000000ffff167224 */ /* 0x000fd200078e0a16 */
[----:B------:R-:W-:Y:S01]  /*0860*/  @P1 IMAD.IADD R20, R8, 0x1, R7 ;  /* 0x0000000108141824 */ /* 0x000fe200078e0207 */
[----:B0-----:R-:W-:-:S04]  /*0870*/  IABS R25, R3 ;  /* 0x0000000300197213 */ /* 0x001fc80000000000 */
[----:B------:R-:W-:Y:S02]  /*0880*/  ISETP.GE.AND P5, PT, R27, R20, P1 ;  /* 0x000000141b00720c */ /* 0x000fe40000fa6270 */
[----:B------:R-:W-:Y:S01]  /*0890*/  ISETP.GE.AND P4, PT, R3, RZ, PT ;  /* 0x000000ff0300720c */ /* 0x000fe20003f86270 */
[----:B------:R-:W-:-:S04]  /*08a0*/  IMAD.HI.U32 R2, R2, R25, RZ ;  /* 0x0000001902027227 */ /* 0x000fc800078e00ff */
[----:B------:R-:W-:Y:S02]  /*08b0*/  IMAD R2, R2, R22, R25 ;  /* 0x0000001602027224 */ /* 0x000fe400078e0219 */
[----:B------:R-:W-:Y:S02]  /*08c0*/  @P1 VIADD R22, R7, 0xffffffff ;  /* 0xffffffff07161836 */ /* 0x000fe40000000000 */
[--C-:B------:R-:W-:Y:S01]  /*08d0*/  @!P1 IMAD.MOV.U32 R3, RZ, RZ, R7.reuse ;  /* 0x000000ffff039224 */ /* 0x100fe200078e0007 */
[----:B------:R-:W-:Y:S01]  /*08e0*/  ISETP.GT.U32.AND P2, PT, R21, R2, PT ;  /* 0x000000021500720c */ /* 0x000fe20003f44070 */
[----:B------:R-:W-:-:S04]  /*08f0*/  @P5 IMAD.MOV R22, RZ, RZ, R7 ;  /* 0x000000ffff165224 */ /* 0x000fc800078e0207 */
[----:B------:R-:W-:-:S08]  /*0900*/  @P1 IMAD.MOV.U32 R3, RZ, RZ, R22 ;  /* 0x000000ffff031224 */ /* 0x000fd000078e0016 */
[----:B------:R-:W-:Y:S01]  /*0910*/  @!P2 IMAD.IADD R2, R2, 0x1, -R21 ;  /* 0x000000010202a824 */ /* 0x000fe200078e0a15 */
[----:B------:R-:W-:-:S04]  /*0920*/  ISETP.NE.AND P2, PT, R15, RZ, PT ;  /* 0x000000ff0f00720c */ /* 0x000fc80003f45270 */
[----:B------:R-:W-:-:S13]  /*0930*/  ISETP.GT.U32.AND P3, PT, R21, R2, PT ;  /* 0x000000021500720c */ /* 0x000fda0003f64070 */
[----:B------:R-:W-:-:S04]  /*0940*/  @!P3 IMAD.IADD R2, R2, 0x1, -R21 ;  /* 0x000000010202b824 */ /* 0x000fc800078e0a15 */
[----:B------:R-:W-:Y:S02]  /*0950*/  IMAD.MOV.U32 R21, RZ, RZ, R2 ;  /* 0x000000ffff157224 */ /* 0x000fe400078e0002 */
[----:B------:R-:W-:Y:S02]  /*0960*/  @!P1 VIADD R2, R8, 0xffffffff ;  /* 0xffffffff08029836 */ /* 0x000fe40000000000 */
[----:B------:R-:W-:Y:S02]  /*0970*/  @P1 IMAD.MOV.U32 R2, RZ, RZ, R8 ;  /* 0x000000ffff021224 */ /* 0x000fe400078e0008 */
[----:B------:R-:W-:Y:S01]  /*0980*/  @!P4 IMAD.MOV R21, RZ, RZ, -R21 ;  /* 0x000000ffff15c224 */ /* 0x000fe200078e0a15 */
[----:B------:R-:W-:Y:S01]  /*0990*/  @!P2 LOP3.LUT R21, RZ, R15, RZ, 0x33, !PT ;  /* 0x0000000fff15a212 */ /* 0x000fe200078e33ff */
[----:B------:R-:W-:Y:S01]  /*09a0*/  IMAD.IADD R22, R3, 0x1, R2 ;  /* 0x0000000103167824 */ /* 0x000fe200078e0202 */
[----:B------:R-:W-:Y:S02]  /*09b0*/  @P1 ISETP.GE.AND P2, PT, R27, R20, PT ;  /* 0x000000141b00120c */ /* 0x000fe40003f46270 */
        /* <DEDUP_REMOVED lines=14> */
.L_x_33:
[----:B------:R-:W-:-:S13]  /*0aa0*/  ISETP.NE.AND P1, PT, R2, 0x2, PT ;  /* 0x000000020200780c */ /* 0x000fda0003f25270 */
[----:B------:R-:W-:Y:S02]  /*0ab0*/  @P1 VIADD R7, R7, 0x1 ;  /* 0x0000000107071836 */ /* 0x000fe40000000000 */
[----:B------:R-:W-:-:S07]  /*0ac0*/  @!P1 VIADD R8, R8, 0x1 ;  /* 0x0000000108089836 */ /* 0x000fce0000000000 */
.L_x_34:
[----:B------:R-:W-:Y:S05]  /*0ad0*/  BSYNC.RECONVERGENT B1 ;  /* 0x0000000000017941 */ /* 0x000fea0003800200 */
.L_x_32:
[C---:B------:R-:W-:Y:S02]  /*0ae0*/  ISETP.NE.AND P1, PT, R7.reuse, RZ, PT ;  /* 0x000000ff0700720c */ /* 0x040fe40003f25270 */
[C---:B------:R-:W-:Y:S02]  /*0af0*/  ISETP.NE.AND P4, PT, R8.reuse, RZ, PT ;  /* 0x000000ff0800720c */ /* 0x040fe40003f85270 */
[----:B------:R-:W-:Y:S02]  /*0b00*/  ISETP.GT.AND P2, PT, R8, RZ, PT ;  /* 0x000000ff0800720c */ /* 0x000fe40003f44270 */
[----:B------:R-:W-:-:S11]  /*0b10*/  ISETP.NE.AND P3, PT, R7, RZ, PT ;  /* 0x000000ff0700720c */ /* 0x000fd60003f65270 */
[----:B------:R-:W-:Y:S01]  /*0b20*/  @P2 SEL R0, R0, 0x1, P3 ;  /* 0x0000000100002807 */ /* 0x000fe20001800000 */
[----:B------:R-:W-:Y:S06]  /*0b30*/  @P1 BRA P4, `(.L_x_35) ;  /* 0xfffffff800641947 */ /* 0x000fec000203ffff */
[----:B------:R-:W-:Y:S05]  /*0b40*/  BSYNC.RECONVERGENT B0 ;  /* 0x0000000000007941 */ /* 0x000fea0003800200 */
.L_x_31:
[----:B------:R-:W-:Y:S01]  /*0b50*/  LOP3.LUT P1, RZ, R0, 0xff, RZ, 0xc0, !PT ;  /* 0x000000ff00ff7812 */ /* 0x000fe2000782c0ff */
[----:B------:R-:W-:-:S12]  /*0b60*/  BSSY.RECONVERGENT B0, `(.L_x_36) ;  /* 0x0000005000007945 */ /* 0x000fd80003800200 */
[----:B------:R-:W-:Y:S05]  /*0b70*/  @!P1 BRA `(.L_x_37) ;  /* 0x00000000000c9947 */ /* 0x000fea0003800000 */
[----:B------:R-:W2:Y:S02]  /*0b80*/  LDG.E.64 R2, desc[UR6][R4.64] ;  /* 0x0000000604027981 */ /* 0x000ea4000c1e1b00 */
[----:B--2---:R-:W-:-:S07]  /*0b90*/  DADD R2, R2, 1 ;  /* 0x3ff0000002027429 */ /* 0x004fce0000000000 */
[----:B------:R0:W-:Y:S04]  /*0ba0*/  STG.E.64 desc[UR6][R4.64], R2 ;  /* 0x0000000204007986 */ /* 0x0001e8000c101b06 */
.L_x_37:
[----:B------:R-:W-:Y:S05]  /*0bb0*/  BSYNC.RECONVERGENT B0 ;  /* 0x0000000000007941 */ /* 0x000fea0003800200 */
.L_x_36:
[----:B------:R-:W-:Y:S05]  /*0bc0*/  BRA.U UP0, `(.L_x_38) ;  /* 0xfffffff500a47547 */ /* 0x000fea000b83ffff */
.L_x_24:
[----:B------:R-:W2:Y:S01]  /*0bd0*/  LDG.E.64 R8, desc[UR6][R4.64] ;  /* 0x0000000604087981 */ /* 0x000ea2000c1e1b00 */
[----:B------:R-:W1:Y:S01]  /*0be0*/  LDCU UR4, c[0x0][0x390] ;  /* 0x00007200ff0477ac */ /* 0x000e620008000800 */
[----:B0-----:R-:W-:Y:S01]  /*0bf0*/  IMAD.MOV.U32 R2, RZ, RZ, 0x1 ;  /* 0x00000001ff027424 */ /* 0x001fe200078e00ff */
[----:B------:R-:W-:Y:S01]  /*0c00*/  BSSY.RECONVERGENT B0, `(.L_x_39) ;  /* 0x0000013000007945 */ /* 0x000fe20003800200 */
[----:B-1----:R-:W0:Y:S08]  /*0c10*/  I2F.F64 R6, UR4 ;  /* 0x0000000400067d12 */ /* 0x002e300008201c00 */
[----:B0-----:R-:W0:Y:S02]  /*0c20*/  MUFU.RCP64H R3, R7 ;  /* 0x0000000700037308 */ /* 0x001e240000001800 */
[----:B0-----:R-:W-:-:S08]  /*0c30*/  DFMA R10, -R6, R2, 1 ;  /* 0x3ff00000060a742b */ /* 0x001fd00000000102 */
[----:B------:R-:W-:-:S08]  /*0c40*/  DFMA R10, R10, R10, R10 ;  /* 0x0000000a0a0a722b */ /* 0x000fd0000000000a */
[----:B------:R-:W-:-:S08]  /*0c50*/  DFMA R10, R2, R10, R2 ;  /* 0x0000000a020a722b */ /* 0x000fd00000000002 */
[----:B------:R-:W-:-:S08]  /*0c60*/  DFMA R2, -R6, R10, 1 ;  /* 0x3ff000000602742b */ /* 0x000fd0000000010a */
[----:B------:R-:W-:-:S08]  /*0c70*/  DFMA R2, R10, R2, R10 ;  /* 0x000000020a02722b */ /* 0x000fd0000000000a */
[----:B--2---:R-:W-:Y:S01]  /*0c80*/  DMUL R10, R2, R8 ;  /* 0x00000008020a7228 */ /* 0x004fe20000000000 */
[----:B------:R-:W-:-:S07]  /*0c90*/  FSETP.GEU.AND P1, PT, |R9|, 6.5827683646048100446e-37, PT ;  /* 0x036000000900780b */ /* 0x000fce0003f2e200 */
[----:B------:R-:W-:-:S08]  /*0ca0*/  DFMA R12, -R6, R10, R8 ;  /* 0x0000000a060c722b */ /* 0x000fd00000000108 */
[----:B------:R-:W-:-:S10]  /*0cb0*/  DFMA R2, R2, R12, R10 ;  /* 0x0000000c0202722b */ /* 0x000fd4000000000a */
[----:B------:R-:W-:-:S05]  /*0cc0*/  FFMA R0, RZ, R7, R3 ;  /* 0x00000007ff007223 */ /* 0x000fca0000000003 */
[----:B------:R-:W-:-:S13]  /*0cd0*/  FSETP.GT.AND P0, PT, |R0|, 1.469367938527859385e-39, PT ;  /* 0x001000000000780b */ /* 0x000fda0003f04200 */
[----:B------:R-:W-:Y:S05]  /*0ce0*/  @P0 BRA P1, `(.L_x_40) ;  /* 0x0000000000100947 */ /* 0x000fea0000800000 */
[----:B------:R-:W-:-:S07]  /*0cf0*/  MOV R0, 0xd10 ;  /* 0x00000d1000007802 */ /* 0x000fce0000000f00 */
[----:B------:R-:W-:Y:S05]  /*0d00*/  CALL.REL.NOINC `($__internal_1_$__cuda_sm20_div_rn_f64_full) ;  /* 0x0000000000147944 */ /* 0x000fea0003c00000 */
[----:B------:R-:W-:Y:S02]  /*0d10*/  IMAD.MOV.U32 R2, RZ, RZ, R12 ;  /* 0x000000ffff027224 */ /* 0x000fe400078e000c */
[----:B------:R-:W-:-:S07]  /*0d20*/  IMAD.MOV.U32 R3, RZ, RZ, R13 ;  /* 0x000000ffff037224 */ /* 0x000fce00078e000d */
.L_x_40:
[----:B------:R-:W-:Y:S05]  /*0d30*/  BSYNC.RECONVERGENT B0 ;  /* 0x0000000000007941 */ /* 0x000fea0003800200 */
.L_x_39:
[----:B------:R-:W-:Y:S01]  /*0d40*/  STG.E.64 desc[UR6][R4.64], R2 ;  /* 0x0000000204007986 */ /* 0x000fe2000c101b06 */
[----:B------:R-:W-:Y:S05]  /*0d50*/  EXIT ;  /* 0x000000000000794d */ /* 0x000fea0003800000 */
        .weak           $__internal_1_$__cuda_sm20_div_rn_f64_full
        .type           $__internal_1_$__cuda_sm20_div_rn_f64_full,@function
        .size           $__internal_1_$__cuda_sm20_div_rn_f64_full,(.L_x_163 - $__internal_1_$__cuda_sm20_div_rn_f64_full)
$__internal_1_$__cuda_sm20_div_rn_f64_full:
[C---:B------:R-:W-:Y:S01]  /*0d60*/  FSETP.GEU.AND P0, PT, |R7|.reuse, 1.469367938527859385e-39, PT ;  /* 0x001000000700780b */ /* 0x040fe20003f0e200 */
[----:B------:R-:W-:Y:S01]  /*0d70*/  IMAD.MOV.U32 R16, RZ, RZ, 0x1 ;  /* 0x00000001ff107424 */ /* 0x000fe200078e00ff */
[----:B------:R-:W-:Y:S01]  /*0d80*/  LOP3.LUT R2, R7, 0x800fffff, RZ, 0xc0, !PT ;  /* 0x800fffff07027812 */ /* 0x000fe200078ec0ff */
[----:B------:R-:W-:Y:S01]  /*0d90*/  BSSY.RECONVERGENT B1, `(.L_x_41) ;  /* 0x0000055000017945 */ /* 0x000fe20003800200 */
[C---:B------:R-:W-:Y:S02]  /*0da0*/  FSETP.GEU.AND P2, PT, |R9|.reuse, 1.469367938527859385e-39, PT ;  /* 0x001000000900780b */ /* 0x040fe40003f4e200 */
[----:B------:R-:W-:Y:S01]  /*0db0*/  LOP3.LUT R3, R2, 0x3ff00000, RZ, 0xfc, !PT ;  /* 0x3ff0000002037812 */ /* 0x000fe200078efcff */
[----:B------:R-:W-:Y:S01]  /*0dc0*/  IMAD.MOV.U32 R2, RZ, RZ, R6 ;  /* 0x000000ffff027224 */ /* 0x000fe200078e0006 */
[----:B------:R-:W-:Y:S02]  /*0dd0*/  LOP3.LUT R12, R9, 0x7ff00000, RZ, 0xc0, !PT ;  /* 0x7ff00000090c7812 */ /* 0x000fe400078ec0ff */
[----:B------:R-:W-:-:S03]  /*0de0*/  LOP3.LUT R15, R7, 0x7ff00000, RZ, 0xc0, !PT ;  /* 0x7ff00000070f7812 */ /* 0x000fc600078ec0ff */
[----:B------:R-:W-:Y:S01]  /*0df0*/  @!P0 DMUL R2, R6, 8.98846567431157953865e+307 ;  /* 0x7fe0000006028828 */ /* 0x000fe20000000000 */
[----:B------:R-:W-:-:S03]  /*0e00*/  ISETP.GE.U32.AND P1, PT, R12, R15, PT ;  /* 0x0000000f0c00720c */ /* 0x000fc60003f26070 */
[----:B------:R-:W-:Y:S01]  /*0e10*/  @!P2 LOP3.LUT R13, R7, 0x7ff00000, RZ, 0xc0, !PT ;  /* 0x7ff00000070da812 */ /* 0x000fe200078ec0ff */
[----:B------:R-:W-:Y:S01]  /*0e20*/  @!P2 IMAD.MOV.U32 R18, RZ, RZ, RZ ;  /* 0x000000ffff12a224 */ /* 0x000fe200078e00ff */
[----:B------:R-:W0:Y:S02]  /*0e30*/  MUFU.RCP64H R17, R3 ;  /* 0x0000000300117308 */ /* 0x000e240000001800 */
[----:B------:R-:W-:Y:S01]  /*0e40*/  @!P2 ISETP.GE.U32.AND P3, PT, R12, R13, PT ;  /* 0x0000000d0c00a20c */ /* 0x000fe20003f66070 */
[----:B------:R-:W-:-:S05]  /*0e50*/  IMAD.MOV.U32 R13, RZ, RZ, 0x1ca00000 ;  /* 0x1ca00000ff0d7424 */ /* 0x000fca00078e00ff */
[----:B------:R-:W-:-:S04]  /*0e60*/  @!P2 SEL R19, R13, 0x63400000, !P3 ;  /* 0x634000000d13a807 */ /* 0x000fc80005800000 */
[----:B------:R-:W-:-:S04]  /*0e70*/  @!P2 LOP3.LUT R19, R19, 0x80000000, R9, 0xf8, !PT ;  /* 0x800000001313a812 */ /* 0x000fc800078ef809 */
[----:B------:R-:W-:Y:S01]  /*0e80*/  @!P2 LOP3.LUT R19, R19, 0x100000, RZ, 0xfc, !PT ;  /* 0x001000001313a812 */ /* 0x000fe200078efcff */
[----:B0-----:R-:W-:-:S08]  /*0e90*/  DFMA R10, R16, -R2, 1 ;  /* 0x3ff00000100a742b */ /* 0x001fd00000000802 */
[----:B------:R-:W-:-:S08]  /*0ea0*/  DFMA R10, R10, R10, R10 ;  /* 0x0000000a0a0a722b */ /* 0x000fd0000000000a */
[----:B------:R-:W-:Y:S01]  /*0eb0*/  DFMA R16, R16, R10, R16 ;  /* 0x0000000a1010722b */ /* 0x000fe20000000010 */
[----:B------:R-:W-:Y:S01]  /*0ec0*/  SEL R11, R13, 0x63400000, !P1 ;  /* 0x634000000d0b7807 */ /* 0x000fe20004800000 */
[----:B------:R-:W-:-:S03]  /*0ed0*/  IMAD.MOV.U32 R10, RZ, RZ, R8 ;  /* 0x000000ffff0a7224 */ /* 0x000fc600078e0008 */
[----:B------:R-:W-:-:S03]  /*0ee0*/  LOP3.LUT R11, R11, 0x800fffff, R9, 0xf8, !PT ;  /* 0x800fffff0b0b7812 */ /* 0x000fc600078ef809 */
[----:B------:R-:W-:-:S03]  /*0ef0*/  DFMA R20, R16, -R2, 1 ;  /* 0x3ff000001014742b */ /* 0x000fc60000000802 */
[----:B------:R-:W-:-:S05]  /*0f00*/  @!P2 DFMA R10, R10, 2, -R18 ;  /* 0x400000000a0aa82b */ /* 0x000fca0000000812 */
[----:B------:R-:W-:Y:S01]  /*0f10*/  DFMA R16, R16, R20, R16 ;  /* 0x000000141010722b */ /* 0x000fe20000000010 */
[----:B------:R-:W-:Y:S02]  /*0f20*/  IMAD.MOV.U32 R21, RZ, RZ, R12 ;  /* 0x000000ffff157224 */ /* 0x000fe400078e000c */
[----:B------:R-:W-:Y:S01]  /*0f30*/  IMAD.MOV.U32 R20, RZ, RZ, R15 ;  /* 0x000000ffff147224 */ /* 0x000fe200078e000f */
[----:B------:R-:W-:Y:S02]  /*0f40*/  @!P0 LOP3.LUT R20, R3, 0x7ff00000, RZ, 0xc0, !PT ;  /* 0x7ff0000003148812 */ /* 0x000fe400078ec0ff */
[----:B------:R-:W-:Y:S02]  /*0f50*/  @!P2 LOP3.LUT R21, R11, 0x7ff00000, RZ, 0xc0, !PT ;  /* 0x7ff000000b15a812 */ /* 0x000fe400078ec0ff */
[----:B------:R-:W-:Y:S01]  /*0f60*/  DMUL R18, R16, R10 ;  /* 0x0000000a10127228 */ /* 0x000fe20000000000 */
[----:B------:R-:W-:Y:S02]  /*0f70*/  VIADD R23, R20, 0xffffffff ;  /* 0xffffffff14177836 */ /* 0x000fe40000000000 */
[----:B------:R-:W-:-:S05]  /*0f80*/  VIADD R22, R21, 0xffffffff ;  /* 0xffffffff15167836 */ /* 0x000fca0000000000 */
[----:B------:R-:W-:Y:S01]  /*0f90*/  DFMA R14, R18, -R2, R10 ;  /* 0x80000002120e722b */ /* 0x000fe2000000000a */
[----:B------:R-:W-:-:S04]  /*0fa0*/  ISETP.GT.U32.AND P0, PT, R22, 0x7feffffe, PT ;  /* 0x7feffffe1600780c */ /* 0x000fc80003f04070 */
[----:B------:R-:W-:-:S03]  /*0fb0*/  ISETP.GT.U32.OR P0, PT, R23, 0x7feffffe, P0 ;  /* 0x7feffffe1700780c */ /* 0x000fc60000704470 */
[----:B------:R-:W-:-:S10]  /*0fc0*/  DFMA R14, R16, R14, R18 ;  /* 0x0000000e100e722b */ /* 0x000fd40000000012 */
[----:B------:R-:W-:Y:S05]  /*0fd0*/  @P0 BRA `(.L_x_42) ;  /* 0x00000000006c0947 */ /* 0x000fea0003800000 */
        /* <DEDUP_REMOVED lines=27> */
.L_x_42:
        /* <DEDUP_REMOVED lines=16> */
.L_x_45:
[----:B------:R-:W-:Y:S01]  /*1290*/  LOP3.LUT R13, R7, 0x80000, RZ, 0xfc, !PT ;  /* 0x00080000070d7812 */ /* 0x000fe200078efcff */
[----:B------:R-:W-:Y:S01]  /*12a0*/  IMAD.MOV.U32 R12, RZ, RZ, R6 ;  /* 0x000000ffff0c7224 */ /* 0x000fe200078e0006 */
[----:B------:R-:W-:Y:S06]  /*12b0*/  BRA `(.L_x_43) ;  /* 0x0000000000087947 */ /* 0x000fec0003800000 */
.L_x_44:
[----:B------:R-:W-:Y:S01]  /*12c0*/  LOP3.LUT R13, R9, 0x80000, RZ, 0xfc, !PT ;  /* 0x00080000090d7812 */ /* 0x000fe200078efcff */
[----:B------:R-:W-:-:S07]  /*12d0*/  IMAD.MOV.U32 R12, RZ, RZ, R8 ;  /* 0x000000ffff0c7224 */ /* 0x000fce00078e0008 */
.L_x_43:
[----:B------:R-:W-:Y:S05]  /*12e0*/  BSYNC.RECONVERGENT B1 ;  /* 0x0000000000017941 */ /* 0x000fea0003800200 */
.L_x_41:
[----:B------:R-:W-:Y:S02]  /*12f0*/  IMAD.MOV.U32 R2, RZ, RZ, R0 ;  /* 0x000000ffff027224 */ /* 0x000fe400078e0000 */
[----:B------:R-:W-:-:S04]  /*1300*/  IMAD.MOV.U32 R3, RZ, RZ, 0x0 ;  /* 0x00000000ff037424 */ /* 0x000fc800078e00ff */
[----:B------:R-:W-:Y:S05]  /*1310*/  RET.REL.NODEC R2 `(_Z13MonteCarloMPIPdiiiii) ;  /* 0xffffffec02387950 */ /* 0x000fea0003c3ffff */
.L_x_46:
        /* <DEDUP_REMOVED lines=14> */
.L_x_163:


//--------------------- .text._Z10MonteCarloPdiii --------------------------
	.section	.text._Z10MonteCarloPdiii,"ax",@progbits
	.align	128
        .global         _Z10MonteCarloPdiii
        .type           _Z10MonteCarloPdiii,@function
        .size           _Z10MonteCarloPdiii,(.L_x_164 - _Z10MonteCarloPdiii)
        .other          _Z10MonteCarloPdiii,@"STO_CUDA_ENTRY STV_DEFAULT"
_Z10MonteCarloPdiii:
.text._Z10MonteCarloPdiii:
[----:B------:R-:W-:Y:S01]  /*0000*/  LDC R1, c[0x0][0x37c] ;  /* 0x0000df00ff017b82 */ /* 0x000fe20000000800 */
[----:B------:R-:W0:Y:S07]  /*0010*/  S2R R18, SR_TID.X ;  /* 0x0000000000127919 */ /* 0x000e2e0000002100 */
[----:B------:R-:W0:Y:S01]  /*0020*/  S2UR UR4, SR_CTAID.X ;  /* 0x00000000000479c3 */ /* 0x000e220000002500 */
[----:B------:R-:W1:Y:S07]  /*0030*/  LDCU UR5, c[0x0][0x388] ;  /* 0x00007100ff0577ac */ /* 0x000e6e0008000800 */
[----:B------:R-:W0:Y:S02]  /*0040*/  LDC R3, c[0x0][0x360] ;  /* 0x0000d800ff037b82 */ /* 0x000e240000000800 */
[----:B0-----:R-:W-:-:S05]  /*0050*/  IMAD R18, R3, UR4, R18 ;  /* 0x0000000403127c24 */ /* 0x001fca000f8e0212 */
[----:B-1----:R-:W-:-:S13]  /*0060*/  ISETP.GE.AND P0, PT, R18, UR5, PT ;  /* 0x0000000512007c0c */ /* 0x002fda000bf06270 */
        /* <DEDUP_REMOVED lines=28> */
.L_x_61:
        /* <DEDUP_REMOVED lines=16> */
.L_x_53:
[----:B0-----:R-:W-:Y:S02]  /*0330*/  IADD3 R0, PT, PT, R3, R17, R0 ;  /* 0x0000001103007210 */ /* 0x001fe40007ffe000 */
[----:B------:R-:W-:Y:S01]  /*0340*/  LOP3.LUT R3, RZ, R2, RZ, 0x33, !PT ;  /* 0x00000002ff037212 */ /* 0x000fe200078e33ff */
[----:B------:R-:W-:-:S03]  /*0350*/  VIADD R2, R2, 0x1 ;  /* 0x0000000102027836 */ /* 0x000fc60000000000 */
[----:B------:R-:W-:-:S04]  /*0360*/  IADD3 R7, PT, PT, R3, R17, R0 ;  /* 0x0000001103077210 */ /* 0x000fc80007ffe000 */
[----:B------:R-:W-:-:S13]  /*0370*/  ISETP.GE.AND P1, PT, R7, R18, PT ;  /* 0x000000120700720c */ /* 0x000fda0003f26270 */
[----:B------:R-:W-:Y:S05]  /*0380*/  @!P1 BRA `(.L_x_53) ;  /* 0xfffffffc00e89947 */ /* 0x000fea000383ffff */
[----:B------:R-:W-:Y:S05]  /*0390*/  BSYNC.RECONVERGENT B2 ;  /* 0x0000000000027941 */ /* 0x000fea0003800200 */
.L_x_52:
[----:B------:R-:W-:-:S07]  /*03a0*/  IMAD.MOV.U32 R8, RZ, RZ, R2 ;  /* 0x000000ffff087224 */ /* 0x000fce00078e0002 */
.L_x_51:
[----:B------:R-:W-:Y:S05]  /*03b0*/  BSYNC.RECONVERGENT B1 ;  /* 0x0000000000017941 */ /* 0x000fea0003800200 */
.L_x_50:
[----:B0-----:R-:W-:-:S05]  /*03c0*/  LOP3.LUT R7, RZ, R0, RZ, 0x33, !PT ;  /* 0x00000000ff077212 */ /* 0x001fca00078e33ff */
[----:B------:R-:W-:-:S07]  /*03d0*/  IMAD.IADD R7, R18, 0x1, R7 ;  /* 0x0000000112077824 */ /* 0x000fce00078e0207 */
.L_x_49:
[----:B------:R-:W-:Y:S05]  /*03e0*/  BSYNC.RECONVERGENT B0 ;  /* 0x0000000000007941 */ /* 0x000fea0003800200 */
.L_x_48:
        /* <DEDUP_REMOVED lines=11> */
.L_x_58:
        /* <DEDUP_REMOVED lines=93> */
.L_x_56:
[----:B------:R-:W-:-:S13]  /*0a70*/  ISETP.NE.AND P1, PT, R2, 0x2, PT ;  /* 0x000000020200780c */ /* 0x000fda0003f25270 */
[----:B------:R-:W-:Y:S02]  /*0a80*/  @P1 VIADD R7, R7, 0x1 ;  /* 0x0000000107071836 */ /* 0x000fe40000000000 */
[----:B------:R-:W-:-:S07]  /*0a90*/  @!P1 VIADD R8, R8, 0x1 ;  /* 0x0000000108089836 */ /* 0x000fce0000000000 */
.L_x_57:
[----:B------:R-:W-:Y:S05]  /*0aa0*/  BSYNC.RECONVERGENT B1 ;  /* 0x0000000000017941 */ /* 0x000fea0003800200 */
.L_x_55:
[C---:B------:R-:W-:Y:S02]  /*0ab0*/  ISETP.NE.AND P1, PT, R7.reuse, RZ, PT ;  /* 0x000000ff0700720c */ /* 0x040fe40003f25270 */
[C---:B------:R-:W-:Y:S02]  /*0ac0*/  ISETP.NE.AND P4, PT, R8.reuse, RZ, PT ;  /* 0x000000ff0800720c */ /* 0x040fe40003f85270 */
[----:B------:R-:W-:Y:S02]  /*0ad0*/  ISETP.GT.AND P2, PT, R8, RZ, PT ;  /* 0x000000ff0800720c */ /* 0x000fe40003f44270 */
[----:B------:R-:W-:-:S11]  /*0ae0*/  ISETP.NE.AND P3, PT, R7, RZ, PT ;  /* 0x000000ff0700720c */ /* 0x000fd60003f65270 */
[----:B------:R-:W-:Y:S01]  /*0af0*/  @P2 SEL R0, R0, 0x1, P3 ;  /* 0x0000000100002807 */ /* 0x000fe20001800000 */
[----:B------:R-:W-:Y:S06]  /*0b00*/  @P1 BRA P4, `(.L_x_58) ;  /* 0xfffffff800641947 */ /* 0x000fec000203ffff */
[----:B------:R-:W-:Y:S05]  /*0b10*/  BSYNC.RECONVERGENT B0 ;  /* 0x0000000000007941 */ /* 0x000fea0003800200 */
.L_x_54:
[----:B------:R-:W-:Y:S01]  /*0b20*/  LOP3.LUT P1, RZ, R0, 0xff, RZ, 0xc0, !PT ;  /* 0x000000ff00ff7812 */ /* 0x000fe2000782c0ff */
[----:B------:R-:W-:-:S12]  /*0b30*/  BSSY.RECONVERGENT B0, `(.L_x_59) ;  /* 0x0000005000007945 */ /* 0x000fd80003800200 */
[----:B------:R-:W-:Y:S05]  /*0b40*/  @!P1 BRA `(.L_x_60) ;  /* 0x00000000000c9947 */ /* 0x000fea0003800000 */
[----:B------:R-:W2:Y:S02]  /*0b50*/  LDG.E.64 R2, desc[UR6][R4.64] ;  /* 0x0000000604027981 */ /* 0x000ea4000c1e1b00 */
[----:B--2---:R-:W-:-:S07]  /*0b60*/  DADD R2, R2, 1 ;  /* 0x3ff0000002027429 */ /* 0x004fce0000000000 */
[----:B------:R0:W-:Y:S04]  /*0b70*/  STG.E.64 desc[UR6][R4.64], R2 ;  /* 0x0000000204007986 */ /* 0x0001e8000c101b06 */
.L_x_60:
[----:B------:R-:W-:Y:S05]  /*0b80*/  BSYNC.RECONVERGENT B0 ;  /* 0x0000000000007941 */ /* 0x000fea0003800200 */
.L_x_59:
[----:B------:R-:W-:Y:S05]  /*0b90*/  BRA.U UP0, `(.L_x_61) ;  /* 0xfffffff500a47547 */ /* 0x000fea000b83ffff */
.L_x_47:
        /* <DEDUP_REMOVED lines=19> */
[----:B------:R-:W-:Y:S05]  /*0cd0*/  CALL.REL.NOINC `($__internal_2_$__cuda_sm20_div_rn_f64_full) ;  /* 0x0000000000147944 */ /* 0x000fea0003c00000 */
[----:B------:R-:W-:Y:S02]  /*0ce0*/  IMAD.MOV.U32 R2, RZ, RZ, R12 ;  /* 0x000000ffff027224 */ /* 0x000fe400078e000c */
[----:B------:R-:W-:-:S07]  /*0cf0*/  IMAD.MOV.U32 R3, RZ, RZ, R13 ;  /* 0x000000ffff037224 */ /* 0x000fce00078e000d */
.L_x_63:
[----:B------:R-:W-:Y:S05]  /*0d00*/  BSYNC.RECONVERGENT B0 ;  /* 0x0000000000007941 */ /* 0x000fea0003800200 */
.L_x_62:
[----:B------:R-:W-:Y:S01]  /*0d10*/  STG.E.64 desc[UR6][R4.64], R2 ;  /* 0x0000000204007986 */ /* 0x000fe2000c101b06 */
[----:B------:R-:W-:Y:S05]  /*0d20*/  EXIT ;  /* 0x000000000000794d */ /* 0x000fea0003800000 */
        .weak           $__internal_2_$__cuda_sm20_div_rn_f64_full
        .type           $__internal_2_$__cuda_sm20_div_rn_f64_full,@function
        .size           $__internal_2_$__cuda_sm20_div_rn_f64_full,(.L_x_164 - $__internal_2_$__cuda_sm20_div_rn_f64_full)
$__internal_2_$__cuda_sm20_div_rn_f64_full:
        /* <DEDUP_REMOVED lines=67> */
.L_x_65:
        /* <DEDUP_REMOVED lines=16> */
.L_x_68:
[----:B------:R-:W-:Y:S01]  /*1260*/  LOP3.LUT R13, R7, 0x80000, RZ, 0xfc, !PT ;  /* 0x00080000070d7812 */ /* 0x000fe200078efcff */
[----:B------:R-:W-:Y:S01]  /*1270*/  IMAD.MOV.U32 R12, RZ, RZ, R6 ;  /* 0x000000ffff0c7224 */ /* 0x000fe200078e0006 */
[----:B------:R-:W-:Y:S06]  /*1280*/  BRA `(.L_x_66) ;  /* 0x0000000000087947 */ /* 0x000fec0003800000 */
.L_x_67:
[----:B------:R-:W-:Y:S01]  /*1290*/  LOP3.LUT R13, R9, 0x80000, RZ, 0xfc, !PT ;  /* 0x00080000090d7812 */ /* 0x000fe200078efcff */
[----:B------:R-:W-:-:S07]  /*12a0*/  IMAD.MOV.U32 R12, RZ, RZ, R8 ;  /* 0x000000ffff0c7224 */ /* 0x000fce00078e0008 */
.L_x_66:
[----:B------:R-:W-:Y:S05]  /*12b0*/  BSYNC.RECONVERGENT B1 ;  /* 0x0000000000017941 */ /* 0x000fea0003800200 */
.L_x_64:
[----:B------:R-:W-:Y:S02]  /*12c0*/  IMAD.MOV.U32 R2, RZ, RZ, R0 ;  /* 0x000000ffff027224 */ /* 0x000fe400078e0000 */
[----:B------:R-:W-:-:S04]  /*12d0*/  IMAD.MOV.U32 R3, RZ, RZ, 0x0 ;  /* 0x00000000ff037424 */ /* 0x000fc800078e00ff */
[----:B------:R-:W-:Y:S05]  /*12e0*/  RET.REL.NODEC R2 `(_Z10MonteCarloPdiii) ;  /* 0xffffffec02447950 */ /* 0x000fea0003c3ffff */
.L_x_69:
        /* <DEDUP_REMOVED lines=9> */
.L_x_164:


//--------------------- .text._Z13MonteCarloSeqPdiii --------------------------
	.section	.text._Z13MonteCarloSeqPdiii,"ax",@progbits
	.align	128
        .global         _Z13MonteCarloSeqPdiii
        .type           _Z13MonteCarloSeqPdiii,@function
        .size           _Z13MonteCarloSeqPdiii,(.L_x_165 - _Z13MonteCarloSeqPdiii)
        .other          _Z13MonteCarloSeqPdiii,@"STO_CUDA_ENTRY STV_DEFAULT"
_Z13MonteCarloSeqPdiii:
.text._Z13MonteCarloSeqPdiii:
[----:B------:R-:W-:Y:S01]  /*0000*/  LDC R1, c[0x0][0x37c] ;  /* 0x0000df00ff017b82 */ /* 0x000fe20000000800 */
[----:B------:R-:W-:-:S07]  /*0010*/  CS2R R2, SR_CLOCKLO ;  /* 0x0000000000027805 */ /* 0x000fce0000015000 */
[----:B------:R-:W0:Y:S02]  /*0020*/  LDC R0, c[0x0][0x388] ;  /* 0x0000e200ff007b82 */ /* 0x000e240000000800 */
[----:B0-----:R-:W-:-:S13]  /*0030*/  ISETP.GE.AND P0, PT, R0, 0x1, PT ;  /* 0x000000010000780c */ /* 0x001fda0003f06270 */
[----:B------:R-:W-:Y:S05]  /*0040*/  @!P0 EXIT ;  /* 0x000000000000894d */ /* 0x000fea0003800000 */
[----:B------:R-:W0:Y:S01]  /*0050*/  LDCU UR4, c[0x0][0x390] ;  /* 0x00007200ff0477ac */ /* 0x000e220008000800 */
[----:B------:R-:W1:Y:S01]  /*0060*/  LDCU.64 UR8, c[0x0][0x358] ;  /* 0x00006b00ff0877ac */ /* 0x000e620008000a00 */
[----:B0-----:R-:W0:Y:S01]  /*0070*/  I2F.F64 R10, UR4 ;  /* 0x00000004000a7d12 */ /* 0x001e220008201c00 */
[----:B------:R-:W-:-:S09]  /*0080*/  UISETP.GE.AND UP0, UPT, UR4, 0x1, UPT ;  /* 0x000000010400788c */ /* 0x000fd2000bf06270 */
[----:B-1----:R-:W-:Y:S05]  /*0090*/  BRA.U !UP0, `(.L_x_70) ;  /* 0x0000001908e47547 */ /* 0x002fea000b800000 */
[----:B------:R-:W1:Y:S01]  /*00a0*/  LDC R30, c[0x0][0x38c] ;  /* 0x0000e300ff1e7b82 */ /* 0x000e620000000800 */
[----:B------:R-:W-:Y:S01]  /*00b0*/  LOP3.LUT R0, R2, 0xaad26b49, RZ, 0x3c, !PT ;  /* 0xaad26b4902007812 */ /* 0x000fe200078e3cff */
[----:B------:R-:W-:Y:S01]  /*00c0*/  IMAD.MOV.U32 R35, RZ, RZ, RZ ;  /* 0x000000ffff237224 */ /* 0x000fe200078e00ff */
        /* <DEDUP_REMOVED lines=9> */
[C---:B-1----:R-:W-:Y:S01]  /*0160*/  VIADD R34, R30.reuse, 0xffffffff ;  /* 0xffffffff1e227836 */ /* 0x042fe20000000000 */
[----:B------:R-:W-:Y:S01]  /*0170*/  LOP3.LUT R32, RZ, R30, RZ, 0x33, !PT ;  /* 0x0000001eff207212 */ /* 0x000fe200078e33ff */
[----:B------:R-:W-:-:S02]  /*0180*/  VIADD R33, R30, 0x1 ;  /* 0x000000011e217836 */ /* 0x000fc40000000000 */
[----:B------:R-:W-:Y:S01]  /*0190*/  IMAD.SHL.U32 R31, R30, 0x2, RZ ;  /* 0x000000021e1f7824 */ /* 0x000fe200078e00ff */
[----:B------:R-:W-:Y:S02]  /*01a0*/  I2FP.F32.S32 R30, R30 ;  /* 0x0000001e001e7245 */ /* 0x000fe40000201400 */
[----:B------:R-:W-:-:S07]  /*01b0*/  I2FP.F32.S32 R5, R34 ;  /* 0x0000002200057245 */ /* 0x000fce0000201400 */
.L_x_97:
[----:B------:R-:W1:Y:S01]  /*01c0*/  LDCU UR4, c[0x0][0x38c] ;  /* 0x00007180ff0477ac */ /* 0x000e620008000800 */
[----:B------:R-:W2:Y:S01]  /*01d0*/  LDC.64 R12, c[0x0][0x380] ;  /* 0x0000e000ff0c7b82 */ /* 0x000ea20000000a00 */
[C---:B-1----:R-:W-:Y:S01]  /*01e0*/  ISETP.GT.AND P0, PT, R35.reuse, UR4, PT ;  /* 0x0000000423007c0c */ /* 0x042fe2000bf04270 */
[----:B--2---:R-:W-:-:S12]  /*01f0*/  IMAD.WIDE.U32 R12, R35, 0x8, R12 ;  /* 0x00000008230c7825 */ /* 0x004fd800078e000c */
[----:B------:R-:W-:Y:S05]  /*0200*/  @P0 BRA `(.L_x_71) ;  /* 0x0000000800000947 */ /* 0x000fea0003800000 */
[----:B------:R-:W-:-:S05]  /*0210*/  UMOV UR4, URZ ;  /* 0x000000ff00047c82 */ /* 0x000fca0008000000 */
.L_x_78:
[----:B-1----:R-:W1:Y:S01]  /*0220*/  LDC R0, c[0x0][0x38c] ;  /* 0x0000e300ff007b82 */ /* 0x002e620000000800 */
[----:B------:R-:W2:Y:S01]  /*0230*/  LDCU UR5, c[0x0][0x390] ;  /* 0x00007200ff0577ac */ /* 0x000ea20008000800 */
[----:B------:R-:W-:Y:S01]  /*0240*/  VIADD R9, R9, 0x587c5 ;  /* 0x000587c509097836 */ /* 0x000fe20000000000 */
[----:B------:R-:W-:Y:S01]  /*0250*/  PRMT R16, RZ, 0x7610, R16 ;  /* 0x00007610ff107816 */ /* 0x000fe20000000010 */
[----:B------:R-:W-:Y:S01]  /*0260*/  IMAD.MOV.U32 R14, RZ, RZ, RZ ;  /* 0x000000ffff0e7224 */ /* 0x000fe200078e00ff */
[----:B------:R-:W-:-:S04]  /*0270*/  UIADD3 UR4, UPT, UPT, UR4, 0x1, URZ ;  /* 0x0000000104047890 */ /* 0x000fc8000fffe0ff */
[----:B--2---:R-:W-:Y:S01]  /*0280*/  UISETP.NE.AND UP0, UPT, UR4, UR5, UPT ;  /* 0x000000050400728c */ /* 0x004fe2000bf05270 */
[----:B-1----:R-:W-:-:S04]  /*0290*/  IABS R0, R0 ;  /* 0x0000000000007213 */ /* 0x002fc80000000000 */
[----:B------:R-:W1:Y:S08]  /*02a0*/  I2F.RP R4, R0 ;  /* 0x0000000000047306 */ /* 0x000e700000209400 */
[----:B-1----:R-:W1:Y:S02]  /*02b0*/  MUFU.RCP R4, R4 ;  /* 0x0000000400047308 */ /* 0x002e640000001000 */
[----:B-1----:R-:W-:-:S06]  /*02c0*/  VIADD R2, R4, 0xffffffe ;  /* 0x0ffffffe04027836 */ /* 0x002fcc0000000000 */
[----:B------:R1:W2:Y:S02]  /*02d0*/  F2I.FTZ.U32.TRUNC.NTZ R3, R2 ;  /* 0x0000000200037305 */ /* 0x0002a4000021f000 */
[----:B-1----:R-:W-:Y:S01]  /*02e0*/  IMAD.MOV.U32 R2, RZ, RZ, RZ ;  /* 0x000000ffff027224 */ /* 0x002fe200078e00ff */
[----:B--2---:R-:W-:-:S05]  /*02f0*/  IADD3 R15, PT, PT, RZ, -R3, RZ ;  /* 0x80000003ff0f7210 */ /* 0x004fca0007ffe0ff */
[----:B------:R-:W-:-:S04]  /*0300*/  IMAD R15, R15, R0, RZ ;  /* 0x000000000f0f7224 */ /* 0x000fc800078e02ff */
[----:B------:R-:W-:-:S04]  /*0310*/  IMAD.HI.U32 R4, R3, R15, R2 ;  /* 0x0000000f03047227 */ /* 0x000fc800078e0002 */
[----:B------:R-:W-:-:S07]  /*0320*/  IMAD.MOV.U32 R15, RZ, RZ, R35 ;  /* 0x000000ffff0f7224 */ /* 0x000fce00078e0023 */
.L_x_76:
[----:B------:R-:W-:Y:S01]  /*0330*/  SHF.R.U32.HI R3, RZ, 0x2, R6 ;  /* 0x00000002ff037819 */ /* 0x000fe20000011606 */
[----:B------:R-:W-:Y:S01]  /*0340*/  IMAD.SHL.U32 R17, R8, 0x10, RZ ;  /* 0x0000001008117824 */ /* 0x000fe200078e00ff */
[----:B------:R-:W1:Y:S01]  /*0350*/  LDC R32, c[0x0][0x38c] ;  /* 0x0000e300ff207b82 */ /* 0x000e620000000800 */
[----:B------:R-:W-:Y:S01]  /*0360*/  IMAD.MOV.U32 R24, RZ, RZ, R7 ;  /* 0x000000ffff187224 */ /* 0x000fe200078e0007 */
[----:B------:R-:W-:Y:S01]  /*0370*/  LOP3.LUT R3, R3, R6, RZ, 0x3c, !PT ;  /* 0x0000000603037212 */ /* 0x000fe200078e3cff */
[----:B------:R-:W-:-:S04]  /*0380*/  IMAD.MOV.U32 R7, RZ, RZ, R29 ;  /* 0x000000ffff077224 */ /* 0x000fc800078e001d */
[----:B------:R-:W-:-:S05]  /*0390*/  IMAD.SHL.U32 R2, R3, 0x2, RZ ;  /* 0x0000000203027824 */ /* 0x000fca00078e00ff */
[----:B------:R-:W-:-:S04]  /*03a0*/  LOP3.LUT R2, R8, R17, R2, 0x96, !PT ;  /* 0x0000001108027212 */ /* 0x000fc800078e9602 */
[----:B------:R-:W-:Y:S01]  /*03b0*/  LOP3.LUT R18, R2, R3, RZ, 0x3c, !PT ;  /* 0x0000000302127212 */ /* 0x000fe200078e3cff */
[----:B------:R-:W-:-:S04]  /*03c0*/  IMAD.MOV.U32 R2, RZ, RZ, 0x2f800000 ;  /* 0x2f800000ff027424 */ /* 0x000fc800078e00ff */
[----:B------:R-:W-:Y:S02]  /*03d0*/  IMAD.IADD R3, R18, 0x1, R9 ;  /* 0x0000000112037824 */ /* 0x000fe400078e0209 */
[----:B------:R-:W-:Y:S01]  /*03e0*/  IMAD.MOV.U32 R29, RZ, RZ, R18 ;  /* 0x000000ffff1d7224 */ /* 0x000fe200078e0012 */
[----:B-1----:R-:W-:Y:S02]  /*03f0*/  IABS R20, R32 ;  /* 0x0000002000147213 */ /* 0x002fe40000000000 */
[----:B------:R-:W-:-:S05]  /*0400*/  I2FP.F32.U32 R3, R3 ;  /* 0x0000000300037245 */ /* 0x000fca0000201000 */
[----:B------:R-:W-:-:S04]  /*0410*/  FFMA R3, R3, R2, 1.1641532182693481445e-10 ;  /* 0x2f00000003037423 */ /* 0x000fc80000000002 */
[----:B------:R-:W-:-:S06]  /*0420*/  FMUL R3, R3, R30 ;  /* 0x0000001e03037220 */ /* 0x000fcc0000400000 */
[----:B------:R-:W1:Y:S02]  /*0430*/  F2I.TRUNC.NTZ R3, R3 ;  /* 0x0000000300037305 */ /* 0x000e64000020f100 */
[----:B-1----:R-:W-:Y:S02]  /*0440*/  IABS R17, R3 ;  /* 0x0000000300117213 */ /* 0x002fe40000000000 */
[----:B------:R-:W-:-:S03]  /*0450*/  ISETP.GE.AND P1, PT, R3, RZ, PT ;  /* 0x000000ff0300720c */ /* 0x000fc60003f26270 */
[----:B------:R-:W-:-:S05]  /*0460*/  IMAD.HI.U32 R6, R4, R17, RZ ;  /* 0x0000001104067227 */ /* 0x000fca00078e00ff */
[----:B------:R-:W-:-:S05]  /*0470*/  IADD3 R6, PT, PT, -R6, RZ, RZ ;  /* 0x000000ff06067210 */ /* 0x000fca0007ffe1ff */
[----:B------:R-:W-:Y:S02]  /*0480*/  IMAD R17, R20, R6, R17 ;  /* 0x0000000614117224 */ /* 0x000fe400078e0211 */
[----:B------:R-:W-:Y:S02]  /*0490*/  IMAD.MOV.U32 R6, RZ, RZ, R28 ;  /* 0x000000ffff067224 */ /* 0x000fe400078e001c */
[----:B------:R-:W-:Y:S01]  /*04a0*/  IMAD.MOV.U32 R28, RZ, RZ, R8 ;  /* 0x000000ffff1c7224 */ /* 0x000fe200078e0008 */
[----:B------:R-:W-:-:S13]  /*04b0*/  ISETP.GT.U32.AND P0, PT, R0, R17, PT ;  /* 0x000000110000720c */ /* 0x000fda0003f04070 */
[----:B------:R-:W-:-:S05]  /*04c0*/  @!P0 IMAD.IADD R17, R17, 0x1, -R20 ;  /* 0x0000000111118824 */ /* 0x000fca00078e0a14 */
[----:B------:R-:W-:-:S13]  /*04d0*/  ISETP.GT.U32.AND P0, PT, R0, R17, PT ;  /* 0x000000110000720c */ /* 0x000fda0003f04070 */
[----:B------:R-:W-:Y:S01]  /*04e0*/  @!P0 IMAD.IADD R17, R17, 0x1, -R20 ;  /* 0x0000000111118824 */ /* 0x000fe200078e0a14 */
[----:B------:R-:W-:Y:S02]  /*04f0*/  ISETP.NE.AND P0, PT, R32, RZ, PT ;  /* 0x000000ff2000720c */ /* 0x000fe40003f05270 */
[----:B------:R-:W-:Y:S01]  /*0500*/  LOP3.LUT R32, RZ, R32, RZ, 0x33, !PT ;  /* 0x00000020ff207212 */ /* 0x000fe200078e33ff */
[----:B------:R-:W-:-:S05]  /*0510*/  @!P1 IMAD.MOV R17, RZ, RZ, -R17 ;  /* 0x000000ffff119224 */ /* 0x000fca00078e0a11 */
[----:B------:R-:W-:-:S04]  /*0520*/  SEL R17, R32, R17, !P0 ;  /* 0x0000001120117207 */ /* 0x000fc80004000000 */
[----:B------:R-:W-:-:S13]  /*0530*/  ISETP.GE.AND P0, PT, R17, R14, PT ;  /* 0x0000000e1100720c */ /* 0x000fda0003f06270 */
[----:B------:R-:W-:Y:S05]  /*0540*/  @!P0 BRA `(.L_x_72) ;  /* 0x0000000000208947 */ /* 0x000fea0003800000 */
[----:B------:R-:W-:Y:S01]  /*0550*/  IADD3 R3, PT, PT, R14, R15, RZ ;  /* 0x0000000f0e037210 */ /* 0x000fe20007ffe0ff */
[----:B------:R-:W-:Y:S02]  /*0560*/  VIADD R19, R15, 0xffffffff ;  /* 0xffffffff0f137836 */ /* 0x000fe40000000000 */
[----:B------:R-:W-:Y:S01]  /*0570*/  IMAD.MOV.U32 R18, RZ, RZ, R14 ;  /* 0x000000ffff127224 */ /* 0x000fe200078e000e */
[----:B------:R-:W-:Y:S01]  /*0580*/  ISETP.GE.AND P0, PT, R17, R3, PT ;  /* 0x000000031100720c */ /* 0x000fe20003f06270 */
[----:B------:R-:W-:-:S05]  /*0590*/  IMAD.MOV.U32 R17, RZ, RZ, 0x1 ;  /* 0x00000001ff117424 */ /* 0x000fca00078e00ff */
[----:B------:R-:W-:-:S07]  /*05a0*/  SEL R17, R17, 0x2, !P0 ;  /* 0x0000000211117807 */ /* 0x000fce0004000000 */
[----:B------:R-:W-:Y:S01]  /*05b0*/  @P0 IMAD.MOV R19, RZ, RZ, R15 ;  /* 0x000000ffff130224 */ /* 0x000fe200078e020f */
[----:B------:R-:W-:Y:S06]  /*05c0*/  BRA `(.L_x_73) ;  /* 0x00000000000c7947 */ /* 0x000fec0003800000 */
.L_x_72:
[----:B------:R-:W-:Y:S02]  /*05d0*/  VIADD R18, R14, 0xffffffff ;  /* 0xffffffff0e127836 */ /* 0x000fe40000000000 */
[----:B------:R-:W-:Y:S02]  /*05e0*/  IMAD.MOV.U32 R17, RZ, RZ, RZ ;  /* 0x000000ffff117224 */ /* 0x000fe400078e00ff */
[----:B------:R-:W-:-:S07]  /*05f0*/  IMAD.MOV.U32 R19, RZ, RZ, R15 ;  /* 0x000000ffff137224 */ /* 0x000fce00078e000f */
.L_x_73:
[----:B------:R-:W-:Y:S01]  /*0600*/  IABS R20, R34 ;  /* 0x0000002200147213 */ /* 0x000fe20000000000 */
[----:B------:R-:W-:Y:S01]  /*0610*/  IMAD.SHL.U32 R8, R29, 0x10, RZ ;  /* 0x000000101d087824 */ /* 0x000fe200078e00ff */
[----:B------:R-:W-:Y:S02]  /*0620*/  SHF.R.U32.HI R3, RZ, 0x2, R24 ;  /* 0x00000002ff037819 */ /* 0x000fe40000011618 */
[----:B------:R-:W1:Y:S02]  /*0630*/  I2F.RP R22, R20 ;  /* 0x0000001400167306 */ /* 0x000e640000209400 */
[----:B------:R-:W-:-:S04]  /*0640*/  LOP3.LUT R3, R3, R24, RZ, 0x3c, !PT ;  /* 0x0000001803037212 */ /* 0x000fc800078e3cff */
[----:B------:R-:W-:-:S04]  /*0650*/  SHF.L.U32 R21, R3, 0x1, RZ ;  /* 0x0000000103157819 */ /* 0x000fc800000006ff */
[----:B------:R-:W-:-:S04]  /*0660*/  LOP3.LUT R8, R3, R21, R8, 0x96, !PT ;  /* 0x0000001503087212 */ /* 0x000fc800078e9608 */
[----:B------:R-:W-:Y:S01]  /*0670*/  LOP3.LUT R8, R8, R29, RZ, 0x3c, !PT ;  /* 0x0000001d08087212 */ /* 0x000fe200078e3cff */
[----:B-1----:R-:W1:Y:S03]  /*0680*/  MUFU.RCP R22, R22 ;  /* 0x0000001600167308 */ /* 0x002e660000001000 */
[----:B------:R-:W-:-:S04]  /*0690*/  IADD3 R21, PT, PT, R9, 0x587c5, R8 ;  /* 0x000587c509157810 */ /* 0x000fc80007ffe008 */
[----:B------:R-:W-:-:S05]  /*06a0*/  I2FP.F32.U32 R21, R21 ;  /* 0x0000001500157245 */ /* 0x000fca0000201000 */
[----:B------:R-:W-:-:S04]  /*06b0*/  FFMA R2, R21, R2, 1.1641532182693481445e-10 ;  /* 0x2f00000015027423 */ /* 0x000fc80000000002 */
[----:B------:R-:W-:Y:S01]  /*06c0*/  FMUL R2, R2, R5 ;  /* 0x0000000502027220 */ /* 0x000fe20000400000 */
[----:B-1----:R-:W-:-:S03]  /*06d0*/  VIADD R3, R22, 0xffffffe ;  /* 0x0ffffffe16037836 */ /* 0x002fc60000000000 */
[----:B------:R1:W2:Y:S08]  /*06e0*/  F2I.TRUNC.NTZ R21, R2 ;  /* 0x0000000200157305 */ /* 0x0002b0000020f100 */
[----:B------:R-:W3:Y:S01]  /*06f0*/  F2I.FTZ.U32.TRUNC.NTZ R3, R3 ;  /* 0x0000000300037305 */ /* 0x000ee2000021f000 */
[----:B-1----:R-:W-:Y:S01]  /*0700*/  IMAD.MOV.U32 R2, RZ, RZ, RZ ;  /* 0x000000ffff027224 */ /* 0x002fe200078e00ff */
[----:B--2---:R-:W-:Y:S01]  /*0710*/  ISETP.GE.AND P2, PT, R21, RZ, PT ;  /* 0x000000ff1500720c */ /* 0x004fe20003f46270 */
[----:B---3--:R-:W-:-:S04]  /*0720*/  IMAD.MOV R23, RZ, RZ, -R3 ;  /* 0x000000ffff177224 */ /* 0x008fc800078e0a03 */
[----:B------:R-:W-:-:S04]  /*0730*/  IMAD R23, R23, R20, RZ ;  /* 0x0000001417177224 */ /* 0x000fc800078e02ff */
[----:B------:R-:W-:Y:S01]  /*0740*/  IMAD.HI.U32 R22, R3, R23, R2 ;  /* 0x0000001703167227 */ /* 0x000fe200078e0002 */
[----:B------:R-:W-:Y:S02]  /*0750*/  IABS R23, R34 ;  /* 0x0000002200177213 */ /* 0x000fe40000000000 */
[----:B------:R-:W-:Y:S01]  /*0760*/  IABS R3, R21 ;  /* 0x0000001500037213 */ /* 0x000fe20000000000 */
[----:B------:R-:W-:Y:S02]  /*0770*/  IMAD.IADD R2, R18, 0x1, R19 ;  /* 0x0000000112027824 */ /* 0x000fe400078e0213 */
[----:B------:R-:W-:Y:S02]  /*0780*/  HFMA2 R19, -RZ, RZ, 0, 5.9604644775390625e-08 ;  /* 0x00000001ff137431 */ /* 0x000fe400000001ff */
[----:B------:R-:W-:Y:S02]  /*0790*/  IMAD.MOV R23, RZ, RZ, -R23 ;  /* 0x000000ffff177224 */ /* 0x000fe400078e0a17 */
[----:B------:R-:W-:-:S04]  /*07a0*/  IMAD.HI.U32 R22, R22, R3, RZ ;  /* 0x0000000316167227 */ /* 0x000fc800078e00ff */
[----:B------:R-:W-:-:S05]  /*07b0*/  IMAD R3, R22, R23, R3 ;  /* 0x0000001716037224 */ /* 0x000fca00078e0203 */
[----:B------:R-:W-:-:S13]  /*07c0*/  ISETP.GT.U32.AND P0, PT, R20, R3, PT ;  /* 0x000000031400720c */ /* 0x000fda0003f04070 */
[----:B------:R-:W-:Y:S01]  /*07d0*/  @!P0 IMAD.IADD R3, R3, 0x1, -R20 ;  /* 0x0000000103038824 */ /* 0x000fe200078e0a14 */
[----:B------:R-:W-:-:S04]  /*07e0*/  ISETP.NE.AND P0, PT, R34, RZ, PT ;  /* 0x000000ff2200720c */ /* 0x000fc80003f05270 */
[----:B------:R-:W-:-:S13]  /*07f0*/  ISETP.GT.U32.AND P1, PT, R20, R3, PT ;  /* 0x000000031400720c */ /* 0x000fda0003f24070 */
[----:B------:R-:W-:-:S04]  /*0800*/  @!P1 IMAD.IADD R3, R3, 0x1, -R20 ;  /* 0x0000000103039824 */ /* 0x000fc800078e0a14 */
[----:B------:R-:W-:Y:S01]  /*0810*/  @!P2 IMAD.MOV R3, RZ, RZ, -R3 ;  /* 0x000000ffff03a224 */ /* 0x000fe200078e0a03 */
[----:B------:R-:W-:-:S04]  /*0820*/  @!P0 LOP3.LUT R3, RZ, R34, RZ, 0x33, !PT ;  /* 0x00000022ff038212 */ /* 0x000fc800078e33ff */
[C---:B------:R-:W-:Y:S02]  /*0830*/  ISETP.GE.AND P1, PT, R3.reuse, R2, PT ;  /* 0x000000020300720c */ /* 0x040fe40003f26270 */
[----:B------:R-:W-:Y:S02]  /*0840*/  ISETP.GE.AND P0, PT, R3, R18, PT ;  /* 0x000000120300720c */ /* 0x000fe40003f06270 */
        /* <DEDUP_REMOVED lines=10> */
.L_x_74:
[----:B------:R-:W-:-:S13]  /*08f0*/  ISETP.NE.AND P0, PT, R2, 0x3, PT ;  /* 0x000000030200780c */ /* 0x000fda0003f05270 */
[----:B------:R-:W-:Y:S02]  /*0900*/  @P0 VIADD R14, R14, 0x1 ;  /* 0x000000010e0e0836 */ /* 0x000fe40000000000 */
[----:B------:R-:W-:-:S07]  /*0910*/  @!P0 VIADD R15, R15, 0x1 ;  /* 0x000000010f0f8836 */ /* 0x000fce0000000000 */
.L_x_75:
[----:B------:R-:W-:Y:S01]  /*0920*/  ISETP.NE.AND P0, PT, R15, RZ, PT ;  /* 0x000000ff0f00720c */ /* 0x000fe20003f05270 */
[----:B------:R-:W-:Y:S01]  /*0930*/  VIADD R9, R9, 0xb0f8a ;  /* 0x000b0f8a09097836 */ /* 0x000fe20000000000 */
[C---:B------:R-:W-:Y:S02]  /*0940*/  ISETP.NE.AND P3, PT, R14.reuse, RZ, PT ;  /* 0x000000ff0e00720c */ /* 0x040fe40003f65270 */
[----:B------:R-:W-:Y:S02]  /*0950*/  ISETP.GT.AND P1, PT, R14, RZ, PT ;  /* 0x000000ff0e00720c */ /* 0x000fe40003f24270 */
[----:B------:R-:W-:-:S11]  /*0960*/  ISETP.NE.AND P2, PT, R15, RZ, PT ;  /* 0x000000ff0f00720c */ /* 0x000fd60003f45270 */
[----:B------:R-:W-:Y:S01]  /*0970*/  @P1 SEL R16, R16, 0x1, P2 ;  /* 0x0000000110101807 */ /* 0x000fe20001000000 */
[----:B------:R-:W-:Y:S06]  /*0980*/  @P0 BRA P3, `(.L_x_76) ;  /* 0xfffffff800680947 */ /* 0x000fec000183ffff */
[----:B------:R-:W-:Y:S01]  /*0990*/  LOP3.LUT P0, RZ, R16, 0xff, RZ, 0xc0, !PT ;  /* 0x000000ff10ff7812 */ /* 0x000fe2000780c0ff */
[----:B------:R-:W-:-:S12]  /*09a0*/  VIADD R9, R9, 0xfffa783b ;  /* 0xfffa783b09097836 */ /* 0x000fd80000000000 */
[----:B------:R-:W-:Y:S05]  /*09b0*/  @!P0 BRA `(.L_x_77) ;  /* 0x00000000000c8947 */ /* 0x000fea0003800000 */
[----:B------:R-:W2:Y:S02]  /*09c0*/  LDG.E.64 R2, desc[UR8][R12.64] ;  /* 0x000000080c027981 */ /* 0x000ea4000c1e1b00 */
[----:B--2---:R-:W-:-:S07]  /*09d0*/  DADD R2, R2, 1 ;  /* 0x3ff0000002027429 */ /* 0x004fce0000000000 */
[----:B------:R1:W-:Y:S04]  /*09e0*/  STG.E.64 desc[UR8][R12.64], R2 ;  /* 0x000000020c007986 */ /* 0x0003e8000c101b08 */
.L_x_77:
[----:B------:R-:W-:Y:S05]  /*09f0*/  BRA.U UP0, `(.L_x_78) ;  /* 0xfffffff900087547 */ /* 0x000fea000b83ffff */
[----:B------:R-:W-:Y:S05]  /*0a00*/  BRA `(.L_x_79) ;  /* 0x0000001000247947 */ /* 0x000fea0003800000 */
.L_x_71:
[----:B------:R-:W-:-:S13]  /*0a10*/  ISETP.GE.AND P0, PT, R31, R35, PT ;  /* 0x000000231f00720c */ /* 0x000fda0003f06270 */
[----:B------:R-:W-:Y:S05]  /*0a20*/  @P0 BRA `(.L_x_80) ;  /* 0x0000000800240947 */ /* 0x000fea0003800000 */
[----:B------:R-:W-:-:S05]  /*0a30*/  UMOV UR4, URZ ;  /* 0x000000ff00047c82 */ /* 0x000fca0008000000 */
.L_x_88:
[----:B-1----:R-:W1:Y:S01]  /*0a40*/  LDCU UR5, c[0x0][0x38c] ;  /* 0x00007180ff0577ac */ /* 0x002e620008000800 */
[----:B------:R-:W-:Y:S01]  /*0a50*/  UMOV UR6, 0xffffffff ;  /* 0xffffffff00067882 */ /* 0x000fe20000000000 */
[----:B-1----:R-:W-:Y:S01]  /*0a60*/  IMAD.U32 R2, RZ, RZ, UR5 ;  /* 0x00000005ff027e24 */ /* 0x002fe2000f8e00ff */
[----:B------:R-:W-:-:S06]  /*0a70*/  UMOV UR5, 0x1 ;  /* 0x0000000100057882 */ /* 0x000fcc0000000000 */
.L_x_81:
[----:B------:R-:W-:Y:S01]  /*0a80*/  IADD3 R2, PT, PT, R33, UR6, R2 ;  /* 0x0000000621027c10 */ /* 0x000fe2000fffe002 */
[----:B------:R-:W-:Y:S02]  /*0a90*/  ULOP3.LUT UR6, URZ, UR5, URZ, 0x33, !UPT ;  /* 0x00000005ff067292 */ /* 0x000fe4000f8e33ff */
[----:B------:R-:W-:-:S04]  /*0aa0*/  UIADD3 UR5, UPT, UPT, UR5, 0x1, URZ ;  /* 0x0000000105057890 */ /* 0x000fc8000fffe0ff */
[----:B------:R-:W-:-:S04]  /*0ab0*/  IADD3 R0, PT, PT, R33, UR6, R2 ;  /* 0x0000000621007c10 */ /* 0x000fc8000fffe002 */
[----:B------:R-:W-:-:S13]  /*0ac0*/  ISETP.GE.AND P0, PT, R0, R35, PT ;  /* 0x000000230000720c */ /* 0x000fda0003f06270 */
[----:B------:R-:W-:Y:S05]  /*0ad0*/  @!P0 BRA `(.L_x_81) ;  /* 0xfffffffc00e88947 */ /* 0x000fea000383ffff */
[----:B------:R-:W1:Y:S01]  /*0ae0*/  LDC R0, c[0x0][0x38c] ;  /* 0x0000e300ff007b82 */ /* 0x000e620000000800 */
[----:B------:R-:W-:Y:S01]  /*0af0*/  LOP3.LUT R18, RZ, R2, RZ, 0x33, !PT ;  /* 0x00000002ff127212 */ /* 0x000fe200078e33ff */
[----:B------:R-:W-:Y:S01]  /*0b00*/  IMAD.MOV.U32 R2, RZ, RZ, RZ ;  /* 0x000000ffff027224 */ /* 0x000fe200078e00ff */
[----:B------:R-:W-:Y:S01]  /*0b10*/  PRMT R16, RZ, 0x7610, R16 ;  /* 0x00007610ff107816 */ /* 0x000fe20000000010 */
[----:B------:R-:W-:Y:S01]  /*0b20*/  IMAD.U32 R4, RZ, RZ, UR5 ;  /* 0x00000005ff047e24 */ /* 0x000fe2000f8e00ff */
[----:B-1----:R-:W-:-:S04]  /*0b30*/  IABS R0, R0 ;  /* 0x0000000000007213 */ /* 0x002fc80000000000 */
[----:B------:R-:W1:Y:S08]  /*0b40*/  I2F.RP R15, R0 ;  /* 0x00000000000f7306 */ /* 0x000e700000209400 */
[----:B-1----:R-:W1:Y:S02]  /*0b50*/  MUFU.RCP R15, R15 ;  /* 0x0000000f000f7308 */ /* 0x002e640000001000 */
[----:B-1----:R-:W-:-:S02]  /*0b60*/  VIADD R3, R15, 0xffffffe ;  /* 0x0ffffffe0f037836 */ /* 0x002fc40000000000 */
[----:B------:R-:W-:-:S04]  /*0b70*/  IMAD.IADD R15, R18, 0x1, R35 ;  /* 0x00000001120f7824 */ /* 0x000fc800078e0223 */
[----:B------:R-:W1:Y:S02]  /*0b80*/  F2I.FTZ.U32.TRUNC.NTZ R3, R3 ;  /* 0x0000000300037305 */ /* 0x000e64000021f000 */
[----:B-1----:R-:W-:-:S05]  /*0b90*/  IADD3 R17, PT, PT, RZ, -R3, RZ ;  /* 0x80000003ff117210 */ /* 0x002fca0007ffe0ff */
[----:B------:R-:W-:-:S04]  /*0ba0*/  IMAD R17, R17, R0, RZ ;  /* 0x0000000011117224 */ /* 0x000fc800078e02ff */
[----:B------:R-:W-:-:S07]  /*0bb0*/  IMAD.HI.U32 R14, R3, R17, R2 ;  /* 0x00000011030e7227 */ /* 0x000fce00078e0002 */
.L_x_86:
        /* <DEDUP_REMOVED lines=9> */
[----:B------:R-:W-:-:S03]  /*0c50*/  IMAD.MOV.U32 R2, RZ, RZ, 0x2f800000 ;  /* 0x2f800000ff027424 */ /* 0x000fc600078e00ff */
[--C-:B------:R-:W-:Y:S01]  /*0c60*/  IADD3 R3, PT, PT, R9, 0x587c5, R18.reuse ;  /* 0x000587c509037810 */ /* 0x100fe20007ffe012 */
[----:B------:R-:W-:-:S03]  /*0c70*/  IMAD.MOV.U32 R29, RZ, RZ, R18 ;  /* 0x000000ffff1d7224 */ /* 0x000fc600078e0012 */
[----:B------:R-:W-:Y:S02]  /*0c80*/  I2FP.F32.U32 R3, R3 ;  /* 0x0000000300037245 */ /* 0x000fe40000201000 */
[----:B-1----:R-:W-:-:S03]  /*0c90*/  IABS R20, R32 ;  /* 0x0000002000147213 */ /* 0x002fc60000000000 */
[----:B------:R-:W-:-:S04]  /*0ca0*/  FFMA R3, R3, R2, 1.1641532182693481445e-10 ;  /* 0x2f00000003037423 */ /* 0x000fc80000000002 */
[----:B------:R-:W-:-:S06]  /*0cb0*/  FMUL R3, R3, R30 ;  /* 0x0000001e03037220 */ /* 0x000fcc0000400000 */
[----:B------:R-:W1:Y:S02]  /*0cc0*/  F2I.TRUNC.NTZ R3, R3 ;  /* 0x0000000300037305 */ /* 0x000e64000020f100 */
[----:B-1----:R-:W-:Y:S02]  /*0cd0*/  IABS R17, R3 ;  /* 0x0000000300117213 */ /* 0x002fe40000000000 */
[----:B------:R-:W-:-:S03]  /*0ce0*/  ISETP.GE.AND P1, PT, R3, RZ, PT ;  /* 0x000000ff0300720c */ /* 0x000fc60003f26270 */
[----:B------:R-:W-:-:S04]  /*0cf0*/  IMAD.HI.U32 R6, R14, R17, RZ ;  /* 0x000000110e067227 */ /* 0x000fc800078e00ff */
[----:B------:R-:W-:-:S04]  /*0d00*/  IMAD.MOV R6, RZ, RZ, -R6 ;  /* 0x000000ffff067224 */ /* 0x000fc800078e0a06 */
[----:B------:R-:W-:Y:S02]  /*0d10*/  IMAD R17, R20, R6, R17 ;  /* 0x0000000614117224 */ /* 0x000fe400078e0211 */
[----:B------:R-:W-:Y:S02]  /*0d20*/  IMAD.MOV.U32 R6, RZ, RZ, R28 ;  /* 0x000000ffff067224 */ /* 0x000fe400078e001c */
[----:B------:R-:W-:Y:S01]  /*0d30*/  IMAD.MOV.U32 R28, RZ, RZ, R8 ;  /* 0x000000ffff1c7224 */ /* 0x000fe200078e0008 */
[----:B------:R-:W-:-:S13]  /*0d40*/  ISETP.GT.U32.AND P0, PT, R0, R17, PT ;  /* 0x000000110000720c */ /* 0x000fda0003f04070 */
[----:B------:R-:W-:-:S04]  /*0d50*/  @!P0 IADD3 R17, PT, PT, R17, -R20, RZ ;  /* 0x8000001411118210 */ /* 0x000fc80007ffe0ff */
        /* <DEDUP_REMOVED lines=16> */
.L_x_82:
[----:B------:R-:W-:Y:S02]  /*0e60*/  VIADD R18, R4, 0xffffffff ;  /* 0xffffffff04127836 */ /* 0x000fe40000000000 */
[----:B------:R-:W-:Y:S02]  /*0e70*/  IMAD.MOV.U32 R17, RZ, RZ, RZ ;  /* 0x000000ffff117224 */ /* 0x000fe400078e00ff */
[----:B------:R-:W-:-:S07]  /*0e80*/  IMAD.MOV.U32 R19, RZ, RZ, R15 ;  /* 0x000000ffff137224 */ /* 0x000fce00078e000f */
.L_x_83:
[----:B------:R-:W-:Y:S01]  /*0e90*/  IABS R20, R34 ;  /* 0x0000002200147213 */ /* 0x000fe20000000000 */
[----:B------:R-:W-:Y:S01]  /*0ea0*/  VIADD R9, R9, 0xb0f8a ;  /* 0x000b0f8a09097836 */ /* 0x000fe20000000000 */
[----:B------:R-:W-:Y:S02]  /*0eb0*/  SHF.R.U32.HI R3, RZ, 0x2, R22 ;  /* 0x00000002ff037819 */ /* 0x000fe40000011616 */
[----:B------:R-:W1:Y:S01]  /*0ec0*/  I2F.RP R23, R20 ;  /* 0x0000001400177306 */ /* 0x000e620000209400 */
[----:B------:R-:W-:Y:S02]  /*0ed0*/  SHF.L.U32 R21, R29, 0x4, RZ ;  /* 0x000000041d157819 */ /* 0x000fe400000006ff */
[----:B------:R-:W-:Y:S02]  /*0ee0*/  LOP3.LUT R3, R3, R22, RZ, 0x3c, !PT ;  /* 0x0000001603037212 */ /* 0x000fe400078e3cff */
[----:B------:R-:W-:Y:S02]  /*0ef0*/  IABS R24, R34 ;  /* 0x0000002200187213 */ /* 0x000fe40000000000 */
[----:B------:R-:W-:Y:S01]  /*0f00*/  ISETP.NE.AND P2, PT, R34, RZ, PT ;  /* 0x000000ff2200720c */ /* 0x000fe20003f45270 */
[----:B------:R-:W-:-:S02]  /*0f10*/  IMAD.SHL.U32 R8, R3, 0x2, RZ ;  /* 0x0000000203087824 */ /* 0x000fc400078e00ff */
[----:B------:R-:W-:-:S03]  /*0f20*/  IMAD.MOV R24, RZ, RZ, -R24 ;  /* 0x000000ffff187224 */ /* 0x000fc600078e0a18 */
[----:B------:R-:W-:Y:S01]  /*0f30*/  LOP3.LUT R8, R3, R8, R21, 0x96, !PT ;  /* 0x0000000803087212 */ /* 0x000fe200078e9615 */
[----:B-1----:R-:W1:Y:S03]  /*0f40*/  MUFU.RCP R23, R23 ;  /* 0x0000001700177308 */ /* 0x002e660000001000 */
[----:B------:R-:W-:-:S05]  /*0f50*/  LOP3.LUT R8, R8, R29, RZ, 0x3c, !PT ;  /* 0x0000001d08087212 */ /* 0x000fca00078e3cff */
[----:B------:R-:W-:-:S05]  /*0f60*/  IMAD.IADD R21, R8, 0x1, R9 ;  /* 0x0000000108157824 */ /* 0x000fca00078e0209 */
[----:B------:R-:W-:Y:S01]  /*0f70*/  I2FP.F32.U32 R21, R21 ;  /* 0x0000001500157245 */ /* 0x000fe20000201000 */
[----:B-1----:R-:W-:-:S04]  /*0f80*/  VIADD R3, R23, 0xffffffe ;  /* 0x0ffffffe17037836 */ /* 0x002fc80000000000 */
[----:B------:R-:W-:-:S04]  /*0f90*/  FFMA R2, R21, R2, 1.1641532182693481445e-10 ;  /* 0x2f00000015027423 */ /* 0x000fc80000000002 */
[----:B------:R-:W-:Y:S01]  /*0fa0*/  FMUL R2, R2, R5 ;  /* 0x0000000502027220 */ /* 0x000fe20000400000 */
[----:B------:R-:W1:Y:S08]  /*0fb0*/  F2I.FTZ.U32.TRUNC.NTZ R3, R3 ;  /* 0x0000000300037305 */ /* 0x000e70000021f000 */
[----:B------:R2:W3:Y:S01]  /*0fc0*/  F2I.TRUNC.NTZ R21, R2 ;  /* 0x0000000200157305 */ /* 0x0004e2000020f100 */
[----:B-1----:R-:W-:-:S02]  /*0fd0*/  IMAD.MOV R23, RZ, RZ, -R3 ;  /* 0x000000ffff177224 */ /* 0x002fc400078e0a03 */
[----:B--2---:R-:W-:Y:S02]  /*0fe0*/  IMAD.MOV.U32 R2, RZ, RZ, RZ ;  /* 0x000000ffff027224 */ /* 0x004fe400078e00ff */
[----:B------:R-:W-:-:S04]  /*0ff0*/  IMAD R23, R23, R20, RZ ;  /* 0x0000001417177224 */ /* 0x000fc800078e02ff */
[----:B------:R-:W-:Y:S01]  /*1000*/  IMAD.HI.U32 R23, R3, R23, R2 ;  /* 0x0000001703177227 */ /* 0x000fe200078e0002 */
[----:B---3--:R-:W-:Y:S02]  /*1010*/  IABS R22, R21 ;  /* 0x0000001500167213 */ /* 0x008fe40000000000 */
[----:B------:R-:W-:Y:S01]  /*1020*/  ISETP.GE.AND P1, PT, R21, RZ, PT ;  /* 0x000000ff1500720c */ /* 0x000fe20003f26270 */
[----:B------:R-:W-:Y:S02]  /*1030*/  IMAD.IADD R2, R18, 0x1, R19 ;  /* 0x0000000112027824 */ /* 0x000fe400078e0213 */
[----:B------:R-:W-:-:S04]  /*1040*/  IMAD.HI.U32 R3, R23, R22, RZ ;  /* 0x0000001617037227 */ /* 0x000fc800078e00ff */
[----:B------:R-:W-:Y:S02]  /*1050*/  IMAD R3, R3, R24, R22 ;  /* 0x0000001803037224 */ /* 0x000fe400078e0216 */
[----:B------:R-:W-:-:S03]  /*1060*/  IMAD.MOV.U32 R19, RZ, RZ, 0x1 ;  /* 0x00000001ff137424 */ /* 0x000fc600078e00ff */
[----:B------:R-:W-:-:S13]  /*1070*/  ISETP.GT.U32.AND P0, PT, R20, R3, PT ;  /* 0x000000031400720c */ /* 0x000fda0003f04070 */
[----:B------:R-:W-:-:S04]  /*1080*/  @!P0 IADD3 R3, PT, PT, R3, -R20, RZ ;  /* 0x8000001403038210 */ /* 0x000fc80007ffe0ff */
        /* <DEDUP_REMOVED lines=16> */
.L_x_84:
[----:B------:R-:W-:-:S13]  /*1190*/  ISETP.NE.AND P0, PT, R2, 0x3, PT ;  /* 0x000000030200780c */ /* 0x000fda0003f05270 */
[----:B------:R-:W-:Y:S01]  /*11a0*/  @P0 VIADD R4, R4, 0x1 ;  /* 0x0000000104040836 */ /* 0x000fe20000000000 */
[----:B------:R-:W-:-:S07]  /*11b0*/  @!P0 IADD3 R15, PT, PT, R15, 0x1, RZ ;  /* 0x000000010f0f8810 */ /* 0x000fce0007ffe0ff */
.L_x_85:
[C---:B------:R-:W-:Y:S02]  /*11c0*/  ISETP.NE.AND P0, PT, R15.reuse, RZ, PT ;  /* 0x000000ff0f00720c */ /* 0x040fe40003f05270 */
[C---:B------:R-:W-:Y:S02]  /*11d0*/  ISETP.NE.AND P3, PT, R4.reuse, RZ, PT ;  /* 0x000000ff0400720c */ /* 0x040fe40003f65270 */
[----:B------:R-:W-:Y:S02]  /*11e0*/  ISETP.GT.AND P1, PT, R4, RZ, PT ;  /* 0x000000ff0400720c */ /* 0x000fe40003f24270 */
[----:B------:R-:W-:-:S11]  /*11f0*/  ISETP.NE.AND P2, PT, R15, RZ, PT ;  /* 0x000000ff0f00720c */ /* 0x000fd60003f45270 */
[----:B------:R-:W-:Y:S01]  /*1200*/  @P1 SEL R16, R16, 0x1, P2 ;  /* 0x0000000110101807 */ /* 0x000fe20001000000 */
[----:B------:R-:W-:Y:S06]  /*1210*/  @P0 BRA P3, `(.L_x_86) ;  /* 0xfffffff800680947 */ /* 0x000fec000183ffff */
[----:B------:R-:W1:Y:S01]  /*1220*/  LDCU UR5, c[0x0][0x390] ;  /* 0x00007200ff0577ac */ /* 0x000e620008000800 */
[----:B------:R-:W-:Y:S01]  /*1230*/  LOP3.LUT P0, RZ, R16, 0xff, RZ, 0xc0, !PT ;  /* 0x000000ff10ff7812 */ /* 0x000fe2000780c0ff */
[----:B------:R-:W-:-:S04]  /*1240*/  UIADD3 UR4, UPT, UPT, UR4, 0x1, URZ ;  /* 0x0000000104047890 */ /* 0x000fc8000fffe0ff */
[----:B-1----:R-:W-:-:S08]  /*1250*/  UISETP.NE.AND UP0, UPT, UR4, UR5, UPT ;  /* 0x000000050400728c */ /* 0x002fd0000bf05270 */
[----:B------:R-:W-:Y:S05]  /*1260*/  @!P0 BRA `(.L_x_87) ;  /* 0x00000000000c8947 */ /* 0x000fea0003800000 */
[----:B------:R-:W2:Y:S02]  /*1270*/  LDG.E.64 R2, desc[UR8][R12.64] ;  /* 0x000000080c027981 */ /* 0x000ea4000c1e1b00 */
[----:B--2---:R-:W-:-:S07]  /*1280*/  DADD R2, R2, 1 ;  /* 0x3ff0000002027429 */ /* 0x004fce0000000000 */
[----:B------:R1:W-:Y:S04]  /*1290*/  STG.E.64 desc[UR8][R12.64], R2 ;  /* 0x000000020c007986 */ /* 0x0003e8000c101b08 */
.L_x_87:
[----:B------:R-:W-:Y:S05]  /*12a0*/  BRA.U !UP0, `(.L_x_79) ;  /* 0x0000000508fc7547 */ /* 0x000fea000b800000 */
[----:B------:R-:W-:Y:S05]  /*12b0*/  BRA `(.L_x_88) ;  /* 0xfffffff400e07947 */ /* 0x000fea000383ffff */
.L_x_80:
[----:B------:R-:W-:Y:S01]  /*12c0*/  IMAD.IADD R0, R32, 0x1, R35 ;  /* 0x0000000120007824 */ /* 0x000fe200078e0223 */
[----:B------:R-:W-:-:S06]  /*12d0*/  UMOV UR4, URZ ;  /* 0x000000ff00047c82 */ /* 0x000fcc0008000000 */
.L_x_95:
[----:B-1----:R-:W1:Y:S01]  /*12e0*/  LDC R2, c[0x0][0x38c] ;  /* 0x0000e300ff027b82 */ /* 0x002e620000000800 */
[----:B------:R-:W2:Y:S01]  /*12f0*/  LDCU UR5, c[0x0][0x390] ;  /* 0x00007200ff0577ac */ /* 0x000ea20008000800 */
[----:B------:R-:W-:Y:S01]  /*1300*/  IMAD.MOV.U32 R14, RZ, RZ, 0x1 ;  /* 0x00000001ff0e7424 */ /* 0x000fe200078e00ff */
[----:B------:R-:W-:Y:S01]  /*1310*/  PRMT R16, RZ, 0x7610, R16 ;  /* 0x00007610ff107816 */ /* 0x000fe20000000010 */
[----:B------:R-:W-:-:S04]  /*1320*/  UIADD3 UR4, UPT, UPT, UR4, 0x1, URZ ;  /* 0x0000000104047890 */ /* 0x000fc8000fffe0ff */
[----:B--2---:R-:W-:Y:S01]  /*1330*/  UISETP.NE.AND UP0, UPT, UR4, UR5, UPT ;  /* 0x000000050400728c */ /* 0x004fe2000bf05270 */
[----:B-1----:R-:W-:-:S04]  /*1340*/  IABS R4, R2 ;  /* 0x0000000200047213 */ /* 0x002fc80000000000 */
[----:B------:R-:W1:Y:S08]  /*1350*/  I2F.RP R15, R4 ;  /* 0x00000004000f7306 */ /* 0x000e700000209400 */
[----:B-1----:R-:W1:Y:S02]  /*1360*/  MUFU.RCP R15, R15 ;  /* 0x0000000f000f7308 */ /* 0x002e640000001000 */
[----:B-1----:R-:W-:-:S06]  /*1370*/  VIADD R2, R15, 0xffffffe ;  /* 0x0ffffffe0f027836 */ /* 0x002fcc0000000000 */
[----:B------:R1:W2:Y:S02]  /*1380*/  F2I.FTZ.U32.TRUNC.NTZ R3, R2 ;  /* 0x0000000200037305 */ /* 0x0002a4000021f000 */
[----:B-1----:R-:W-:Y:S02]  /*1390*/  IMAD.MOV.U32 R2, RZ, RZ, RZ ;  /* 0x000000ffff027224 */ /* 0x002fe400078e00ff */
[----:B--2---:R-:W-:-:S04]  /*13a0*/  IMAD.MOV R17, RZ, RZ, -R3 ;  /* 0x000000ffff117224 */ /* 0x004fc800078e0a03 */
[----:B------:R-:W-:-:S04]  /*13b0*/  IMAD R17, R17, R4, RZ ;  /* 0x0000000411117224 */ /* 0x000fc800078e02ff */
[----:B------:R-:W-:-:S04]  /*13c0*/  IMAD.HI.U32 R15, R3, R17, R2 ;  /* 0x00000011030f7227 */ /* 0x000fc800078e0002 */
[----:B------:R-:W-:-:S07]  /*13d0*/  IMAD.MOV.U32 R17, RZ, RZ, R0 ;  /* 0x000000ffff117224 */ /* 0x000fce00078e0000 */
.L_x_93:
[----:B------:R-:W-:Y:S01]  /*13e0*/  SHF.R.U32.HI R3, RZ, 0x2, R6 ;  /* 0x00000002ff037819 */ /* 0x000fe20000011606 */
[----:B------:R-:W-:Y:S01]  /*13f0*/  IMAD.SHL.U32 R19, R8, 0x10, RZ ;  /* 0x0000001008137824 */ /* 0x000fe200078e00ff */
[----:B------:R-:W1:Y:S02]  /*1400*/  LDC R32, c[0x0][0x38c] ;  /* 0x0000e300ff207b82 */ /* 0x000e640000000800 */
[----:B------:R-:W-:-:S04]  /*1410*/  LOP3.LUT R3, R3, R6, RZ, 0x3c, !PT ;  /* 0x0000000603037212 */ /* 0x000fc800078e3cff */
[----:B------:R-:W-:-:S04]  /*1420*/  SHF.L.U32 R2, R3, 0x1, RZ ;  /* 0x0000000103027819 */ /* 0x000fc800000006ff */
[----:B------:R-:W-:-:S04]  /*1430*/  LOP3.LUT R2, R8, R19, R2, 0x96, !PT ;  /* 0x0000001308027212 */ /* 0x000fc800078e9602 */
[----:B------:R-:W-:Y:S01]  /*1440*/  LOP3.LUT R18, R2, R3, RZ, 0x3c, !PT ;  /* 0x0000000302127212 */ /* 0x000fe200078e3cff */
[----:B------:R-:W-:-:S03]  /*1450*/  IMAD.MOV.U32 R2, RZ, RZ, 0x2f800000 ;  /* 0x2f800000ff027424 */ /* 0x000fc600078e00ff */
[----:B------:R-:W-:-:S04]  /*1460*/  IADD3 R3, PT, PT, R9, 0x587c5, R18 ;  /* 0x000587c509037810 */ /* 0x000fc80007ffe012 */
[----:B------:R-:W-:Y:S02]  /*1470*/  I2FP.F32.U32 R3, R3 ;  /* 0x0000000300037245 */ /* 0x000fe40000201000 */
[----:B-1----:R-:W-:-:S03]  /*1480*/  IABS R22, R32 ;  /* 0x0000002000167213 */ /* 0x002fc60000000000 */
[----:B------:R-:W-:-:S04]  /*1490*/  FFMA R3, R3, R2, 1.1641532182693481445e-10 ;  /* 0x2f00000003037423 */ /* 0x000fc80000000002 */
[----:B------:R-:W-:-:S06]  /*14a0*/  FMUL R3, R3, R30 ;  /* 0x0000001e03037220 */ /* 0x000fcc0000400000 */
[----:B------:R-:W1:Y:S02]  /*14b0*/  F2I.TRUNC.NTZ R3, R3 ;  /* 0x0000000300037305 */ /* 0x000e64000020f100 */
[----:B-1----:R-:W-:Y:S02]  /*14c0*/  IABS R20, R3 ;  /* 0x0000000300147213 */ /* 0x002fe40000000000 */
[----:B------:R-:W-:Y:S01]  /*14d0*/  ISETP.GE.AND P1, PT, R3, RZ, PT ;  /* 0x000000ff0300720c */ /* 0x000fe20003f26270 */
[----:B------:R-:W-:Y:S02]  /*14e0*/  IMAD.MOV.U32 R3, RZ, RZ, R7 ;  /* 0x000000ffff037224 */ /* 0x000fe400078e0007 */
[----:B------:R-:W-:-:S04]  /*14f0*/  IMAD.HI.U32 R6, R15, R20, RZ ;  /* 0x000000140f067227 */ /* 0x000fc800078e00ff */
[----:B------:R-:W-:Y:S01]  /*1500*/  IMAD.MOV R19, RZ, RZ, -R6 ;  /* 0x000000ffff137224 */ /* 0x000fe200078e0a06 */
[----:B------:R-:W-:Y:S01]  /*1510*/  MOV R6, R28 ;  /* 0x0000001c00067202 */ /* 0x000fe20000000f00 */
[----:B------:R-:W-:Y:S02]  /*1520*/  IMAD.MOV.U32 R7, RZ, RZ, R29 ;  /* 0x000000ffff077224 */ /* 0x000fe400078e001d */
        /* <DEDUP_REMOVED lines=13> */
[----:B------:R-:W-:Y:S02]  /*1600*/  IMAD.IADD R8, R14, 0x1, R17 ;  /* 0x000000010e087824 */ /* 0x000fe400078e0211 */
[----:B------:R-:W-:Y:S02]  /*1610*/  IMAD.MOV.U32 R18, RZ, RZ, 0x1 ;  /* 0x00000001ff127424 */ /* 0x000fe400078e00ff */
[----:B------:R-:W-:Y:S01]  /*1620*/  VIADD R20, R17, 0xffffffff ;  /* 0xffffffff11147836 */ /* 0x000fe20000000000 */
[----:B------:R-:W-:Y:S01]  /*1630*/  ISETP.GE.AND P0, PT, R19, R8, PT ;  /* 0x000000081300720c */ /* 0x000fe20003f06270 */
[----:B------:R-:W-:-:S03]  /*1640*/  IMAD.MOV.U32 R19, RZ, RZ, R14 ;  /* 0x000000ffff137224 */ /* 0x000fc600078e000e */
[----:B------:R-:W-:-:S09]  /*1650*/  SEL R18, R18, 0x2, !P0 ;  /* 0x0000000212127807 */ /* 0x000fd20004000000 */
[----:B------:R-:W-:Y:S01]  /*1660*/  @P0 IMAD.MOV R20, RZ, RZ, R17 ;  /* 0x000000ffff140224 */ /* 0x000fe200078e0211 */
[----:B------:R-:W-:Y:S06]  /*1670*/  BRA `(.L_x_90) ;  /* 0x00000000000c7947 */ /* 0x000fec0003800000 */
.L_x_89:
[----:B------:R-:W-:Y:S01]  /*1680*/  IADD3 R19, PT, PT, R14, -0x1, RZ ;  /* 0xffffffff0e137810 */ /* 0x000fe20007ffe0ff */
[----:B------:R-:W-:Y:S02]  /*1690*/  IMAD.MOV.U32 R18, RZ, RZ, RZ ;  /* 0x000000ffff127224 */ /* 0x000fe400078e00ff */
[----:B------:R-:W-:-:S07]  /*16a0*/  IMAD.MOV.U32 R20, RZ, RZ, R17 ;  /* 0x000000ffff147224 */ /* 0x000fce00078e0011 */
.L_x_90:
[-C--:B------:R-:W-:Y:S01]  /*16b0*/  IABS R21, R34.reuse ;  /* 0x0000002200157213 */ /* 0x080fe20000000000 */
[----:B------:R-:W-:Y:S01]  /*16c0*/  IMAD.SHL.U32 R22, R29, 0x10, RZ ;  /* 0x000000101d167824 */ /* 0x000fe200078e00ff */
[----:B------:R-:W-:Y:S01]  /*16d0*/  SHF.R.U32.HI R8, RZ, 0x2, R3 ;  /* 0x00000002ff087819 */ /* 0x000fe20000011603 */
[----:B------:R-:W-:Y:S01]  /*16e0*/  VIADD R9, R9, 0xb0f8a ;  /* 0x000b0f8a09097836 */ /* 0x000fe20000000000 */
[----:B------:R-:W1:Y:S01]  /*16f0*/  I2F.RP R24, R21 ;  /* 0x0000001500187306 */ /* 0x000e620000209400 */
[----:B------:R-:W-:Y:S02]  /*1700*/  IABS R25, R34 ;  /* 0x0000002200197213 */ /* 0x000fe40000000000 */
[----:B------:R-:W-:Y:S02]  /*1710*/  LOP3.LUT R8, R8, R3, RZ, 0x3c, !PT ;  /* 0x0000000308087212 */ /* 0x000fe400078e3cff */
[----:B------:R-:W-:Y:S01]  /*1720*/  ISETP.NE.AND P2, PT, R34, RZ, PT ;  /* 0x000000ff2200720c */ /* 0x000fe20003f45270 */
[----:B------:R-:W-:-:S02]  /*1730*/  IMAD.MOV R25, RZ, RZ, -R25 ;  /* 0x000000ffff197224 */ /* 0x000fc400078e0a19 */
[----:B------:R-:W-:-:S05]  /*1740*/  IMAD.SHL.U32 R3, R8, 0x2, RZ ;  /* 0x0000000208037824 */ /* 0x000fca00078e00ff */
        /* <DEDUP_REMOVED lines=10> */
[----:B-1----:R-:W-:Y:S01]  /*17f0*/  IADD3 R24, PT, PT, RZ, -R3, RZ ;  /* 0x80000003ff187210 */ /* 0x002fe20007ffe0ff */
[----:B--2---:R-:W-:-:S04]  /*1800*/  IMAD.MOV.U32 R2, RZ, RZ, RZ ;  /* 0x000000ffff027224 */ /* 0x004fc800078e00ff */
[----:B------:R-:W-:Y:S01]  /*1810*/  IMAD R23, R24, R21, RZ ;  /* 0x0000001518177224 */ /* 0x000fe200078e02ff */
[----:B---3--:R-:W-:-:S03]  /*1820*/  IABS R24, R22 ;  /* 0x0000001600187213 */ /* 0x008fc60000000000 */
[----:B------:R-:W-:Y:S01]  /*1830*/  IMAD.HI.U32 R23, R3, R23, R2 ;  /* 0x0000001703177227 */ /* 0x000fe200078e0002 */
[----:B------:R-:W-:-:S05]  /*1840*/  ISETP.GE.AND P1, PT, R22, RZ, PT ;  /* 0x000000ff1600720c */ /* 0x000fca0003f26270 */
[----:B------:R-:W-:-:S04]  /*1850*/  IMAD.HI.U32 R3, R23, R24, RZ ;  /* 0x0000001817037227 */ /* 0x000fc800078e00ff */
[----:B------:R-:W-:Y:S02]  /*1860*/  IMAD R2, R3, R25, R24 ;  /* 0x0000001903027224 */ /* 0x000fe400078e0218 */
[----:B------:R-:W-:Y:S02]  /*1870*/  IMAD.IADD R3, R19, 0x1, R20 ;  /* 0x0000000113037824 */ /* 0x000fe400078e0214 */
[----:B------:R-:W-:Y:S01]  /*1880*/  IMAD.MOV.U32 R20, RZ, RZ, 0x1 ;  /* 0x00000001ff147424 */ /* 0x000fe200078e00ff */
[----:B------:R-:W-:-:S13]  /*1890*/  ISETP.GT.U32.AND P0, PT, R21, R2, PT ;  /* 0x000000021500720c */ /* 0x000fda0003f04070 */
[----:B------:R-:W-:-:S05]  /*18a0*/  @!P0 IMAD.IADD R2, R2, 0x1, -R21 ;  /* 0x0000000102028824 */ /* 0x000fca00078e0a15 */
        /* <DEDUP_REMOVED lines=13> */
[----:B------:R-:W-:Y:S01]  /*1980*/  IADD3 R17, PT, PT, R17, -0x1, RZ ;  /* 0xffffffff11117810 */ /* 0x000fe20007ffe0ff */
[----:B------:R-:W-:Y:S01]  /*1990*/  VIADD R14, R14, 0xffffffff ;  /* 0xffffffff0e0e7836 */ /* 0x000fe20000000000 */
[----:B------:R-:W-:Y:S06]  /*19a0*/  BRA `(.L_x_92) ;  /* 0x00000000000c7947 */ /* 0x000fec0003800000 */
.L_x_91:
[----:B------:R-:W-:-:S13]  /*19b0*/  ISETP.NE.AND P0, PT, R3, 0x3, PT ;  /* 0x000000030300780c */ /* 0x000fda0003f05270 */
[----:B------:R-:W-:Y:S02]  /*19c0*/  @P0 VIADD R14, R14, 0x1 ;  /* 0x000000010e0e0836 */ /* 0x000fe40000000000 */
[----:B------:R-:W-:-:S07]  /*19d0*/  @!P0 VIADD R17, R17, 0x1 ;  /* 0x0000000111118836 */ /* 0x000fce0000000000 */
.L_x_92:
[C---:B------:R-:W-:Y:S02]  /*19e0*/  ISETP.NE.AND P0, PT, R17.reuse, RZ, PT ;  /* 0x000000ff1100720c */ /* 0x040fe40003f05270 */
[C---:B------:R-:W-:Y:S02]  /*19f0*/  ISETP.NE.AND P3, PT, R14.reuse, RZ, PT ;  /* 0x000000ff0e00720c */ /* 0x040fe40003f65270 */
[----:B------:R-:W-:Y:S02]  /*1a00*/  ISETP.GT.AND P1, PT, R14, RZ, PT ;  /* 0x000000ff0e00720c */ /* 0x000fe40003f24270 */
[----:B------:R-:W-:-:S11]  /*1a10*/  ISETP.NE.AND P2, PT, R17, RZ, PT ;  /* 0x000000ff1100720c */ /* 0x000fd60003f45270 */
[----:B------:R-:W-:Y:S01]  /*1a20*/  @P1 SEL R16, R16, 0x1, P2 ;  /* 0x0000000110101807 */ /* 0x000fe20001000000 */
[----:B------:R-:W-:Y:S06]  /*1a30*/  @P0 BRA P3, `(.L_x_93) ;  /* 0xfffffff800680947 */ /* 0x000fec000183ffff */
[----:B------:R-:W-:-:S13]  /*1a40*/  LOP3.LUT P0, RZ, R16, 0xff, RZ, 0xc0, !PT ;  /* 0x000000ff10ff7812 */ /* 0x000fda000780c0ff */
[----:B------:R-:W-:Y:S05]  /*1a50*/  @!P0 BRA `(.L_x_94) ;  /* 0x00000000000c8947 */ /* 0x000fea0003800000 */
[----:B------:R-:W2:Y:S02]  /*1a60*/  LDG.E.64 R2, desc[UR8][R12.64] ;  /* 0x000000080c027981 */ /* 0x000ea4000c1e1b00 */
[----:B--2---:R-:W-:-:S07]  /*1a70*/  DADD R2, R2, 1 ;  /* 0x3ff0000002027429 */ /* 0x004fce0000000000 */
[----:B------:R1:W-:Y:S04]  /*1a80*/  STG.E.64 desc[UR8][R12.64], R2 ;  /* 0x000000020c007986 */ /* 0x0003e8000c101b08 */
.L_x_94:
[----:B------:R-:W-:Y:S05]  /*1a90*/  BRA.U UP0, `(.L_x_95) ;  /* 0xfffffff900107547 */ /* 0x000fea000b83ffff */
.L_x_79:
[----:B------:R-:W2:Y:S01]  /*1aa0*/  LDG.E.64 R18, desc[UR8][R12.64] ;  /* 0x000000080c127981 */ /* 0x000ea2000c1e1b00 */
[----:B01----:R-:W0:Y:S01]  /*1ab0*/  MUFU.RCP64H R3, R11 ;  /* 0x0000000b00037308 */ /* 0x003e220000001800 */
[----:B------:R-:W-:-:S06]  /*1ac0*/  IMAD.MOV.U32 R2, RZ, RZ, 0x1 ;  /* 0x00000001ff027424 */ /* 0x000fcc00078e00ff */
        /* <DEDUP_REMOVED lines=15> */
[----:B------:R-:W-:Y:S05]  /*1bc0*/  CALL.REL.NOINC `($__internal_3_$__cuda_sm20_div_rn_f64_full) ;  /* 0x0000002800347944 */ /* 0x000fea0003c00000 */
.L_x_96:
[----:B------:R-:W0:Y:S01]  /*1bd0*/  LDCU UR4, c[0x0][0x388] ;  /* 0x00007100ff0477ac */ /* 0x000e220008000800 */
[----:B------:R-:W-:Y:S01]  /*1be0*/  VIADD R35, R35, 0x1 ;  /* 0x0000000123237836 */ /* 0x000fe20000000000 */
[----:B------:R1:W-:Y:S04]  /*1bf0*/  STG.E.64 desc[UR8][R12.64], R22 ;  /* 0x000000160c007986 */ /* 0x0003e8000c101b08 */
[----:B0-----:R-:W-:-:S13]  /*1c00*/  ISETP.NE.AND P0, PT, R35, UR4, PT ;  /* 0x0000000423007c0c */ /* 0x001fda000bf05270 */
[----:B-1----:R-:W-:Y:S05]  /*1c10*/  @!P0 EXIT ;  /* 0x000000000000894d */ /* 0x002fea0003800000 */
[----:B------:R-:W-:Y:S05]  /*1c20*/  BRA `(.L_x_97) ;  /* 0xffffffe400647947 */ /* 0x000fea000383ffff */
.L_x_70:
[C---:B------:R-:W-:Y:S02]  /*1c30*/  ISETP.GE.U32.AND P0, PT, R0.reuse, 0x10, PT ;  /* 0x000000100000780c */ /* 0x040fe40003f06070 */
[----:B------:R-:W-:Y:S02]  /*1c40*/  LOP3.LUT R9, R0, 0xf, RZ, 0xc0, !PT ;  /* 0x0000000f00097812 */ /* 0x000fe400078ec0ff */
[----:B------:R-:W-:-:S09]  /*1c50*/  MOV R8, RZ ;  /* 0x000000ff00087202 */ /* 0x000fd20000000f00 */
[----:B------:R-:W-:Y:S05]  /*1c60*/  @!P0 BRA `(.L_x_98) ;  /* 0x00000014005c8947 */ /* 0x000fea0003800000 */
[----:B------:R-:W1:Y:S01]  /*1c70*/  LDC.64 R6, c[0x0][0x380] ;  /* 0x0000e000ff067b82 */ /* 0x000e620000000a00 */
[----:B------:R-:W-:Y:S01]  /*1c80*/  LOP3.LUT R8, R0, 0x7ffffff0, RZ, 0xc0, !PT ;  /* 0x7ffffff000087812 */ /* 0x000fe200078ec0ff */
[----:B------:R-:W-:-:S07]  /*1c90*/  IMAD.MOV.U32 R5, RZ, RZ, RZ ;  /* 0x000000ffff057224 */ /* 0x000fce00078e00ff */
.L_x_115:
[----:B-12---:R-:W-:-:S05]  /*1ca0*/  IMAD.WIDE.U32 R12, R5, 0x8, R6 ;  /* 0x00000008050c7825 */ /* 0x006fca00078e0006 */
[----:B------:R-:W2:Y:S01]  /*1cb0*/  LDG.E.64 R18, desc[UR8][R12.64] ;  /* 0x000000080c127981 */ /* 0x000ea2000c1e1b00 */
[----:B0-----:R-:W0:Y:S01]  /*1cc0*/  MUFU.RCP64H R3, R11 ;  /* 0x0000000b00037308 */ /* 0x001e220000001800 */
[----:B------:R-:W-:Y:S02]  /*1cd0*/  IMAD.MOV.U32 R2, RZ, RZ, 0x1 ;  /* 0x00000001ff027424 */ /* 0x000fe400078e00ff */
[----:B------:R-:W-:-:S05]  /*1ce0*/  VIADD R5, R5, 0x10 ;  /* 0x0000001005057836 */ /* 0x000fca0000000000 */
[----:B------:R-:W-:Y:S01]  /*1cf0*/  ISETP.NE.AND P1, PT, R5, R8, PT ;  /* 0x000000080500720c */ /* 0x000fe20003f25270 */
        /* <DEDUP_REMOVED lines=16> */
[----:B------:R-:W-:Y:S02]  /*1e00*/  IMAD.MOV.U32 R2, RZ, RZ, R22 ;  /* 0x000000ffff027224 */ /* 0x000fe400078e0016 */
[----:B------:R-:W-:-:S07]  /*1e10*/  IMAD.MOV.U32 R3, RZ, RZ, R23 ;  /* 0x000000ffff037224 */ /* 0x000fce00078e0017 */
.L_x_99:
[----:B------:R-:W2:Y:S01]  /*1e20*/  LDG.E.64 R18, desc[UR8][R12.64+0x8] ;  /* 0x000008080c127981 */ /* 0x000ea2000c1e1b00 */
[----:B------:R-:W0:Y:S01]  /*1e30*/  MUFU.RCP64H R15, R11 ;  /* 0x0000000b000f7308 */ /* 0x000e220000001800 */
[----:B------:R-:W-:Y:S02]  /*1e40*/  MOV R14, 0x1 ;  /* 0x00000001000e7802 */ /* 0x000fe40000000f00 */
[----:B------:R1:W-:Y:S04]  /*1e50*/  STG.E.64 desc[UR8][R12.64], R2 ;  /* 0x000000020c007986 */ /* 0x0003e8000c101b08 */
        /* <DEDUP_REMOVED lines=11> */
[----:B-1----:R-:W-:Y:S05]  /*1f10*/  @P0 BRA P2, `(.L_x_100) ;  /* 0x0000000000100947 */ /* 0x002fea0001000000 */
[----:B------:R-:W-:Y:S01]  /*1f20*/  IMAD.MOV.U32 R16, RZ, RZ, R10 ;  /* 0x000000ffff107224 */ /* 0x000fe200078e000a */
[----:B------:R-:W-:Y:S01]  /*1f30*/  MOV R36, 0x1f60 ;  /* 0x00001f6000247802 */ /* 0x000fe20000000f00 */
[----:B------:R-:W-:-:S07]  /*1f40*/  IMAD.MOV.U32 R17, RZ, RZ, R11 ;  /* 0x000000ffff117224 */ /* 0x000fce00078e000b */
[----:B------:R-:W-:Y:S05]  /*1f50*/  CALL.REL.NOINC `($__internal_3_$__cuda_sm20_div_rn_f64_full) ;  /* 0x0000002400507944 */ /* 0x000fea0003c00000 */
.L_x_100:
[----:B------:R-:W2:Y:S01]  /*1f60*/  LDG.E.64 R18, desc[UR8][R12.64+0x10] ;  /* 0x000010080c127981 */ /* 0x000ea2000c1e1b00 */
[----:B------:R-:W0:Y:S01]  /*1f70*/  MUFU.RCP64H R3, R11 ;  /* 0x0000000b00037308 */ /* 0x000e220000001800 */
[----:B------:R-:W-:Y:S02]  /*1f80*/  IMAD.MOV.U32 R2, RZ, RZ, 0x1 ;  /* 0x00000001ff027424 */ /* 0x000fe400078e00ff */
        /* <DEDUP_REMOVED lines=17> */
[----:B------:R-:W-:Y:S02]  /*20a0*/  IMAD.MOV.U32 R2, RZ, RZ, R22 ;  /* 0x000000ffff027224 */ /* 0x000fe400078e0016 */
[----:B------:R-:W-:-:S07]  /*20b0*/  IMAD.MOV.U32 R3, RZ, RZ, R23 ;  /* 0x000000ffff037224 */ /* 0x000fce00078e0017 */
.L_x_101:
        /* <DEDUP_REMOVED lines=20> */
.L_x_102:
        /* <DEDUP_REMOVED lines=22> */
.L_x_103:
        /* <DEDUP_REMOVED lines=20> */
.L_x_104:
        /* <DEDUP_REMOVED lines=22> */
.L_x_105:
        /* <DEDUP_REMOVED lines=20> */
.L_x_106:
        /* <DEDUP_REMOVED lines=22> */
.L_x_107:
        /* <DEDUP_REMOVED lines=20> */
.L_x_108:
        /* <DEDUP_REMOVED lines=22> */
.L_x_109:
        /* <DEDUP_REMOVED lines=20> */
.L_x_110:
        /* <DEDUP_REMOVED lines=22> */
.L_x_111:
        /* <DEDUP_REMOVED lines=20> */
.L_x_112:
        /* <DEDUP_REMOVED lines=22> */
.L_x_113:
        /* <DEDUP_REMOVED lines=20> */
.L_x_114:
[----:B------:R2:W-:Y:S01]  /*31c0*/  STG.E.64 desc[UR8][R12.64+0x78], R22 ;  /* 0x000078160c007986 */ /* 0x0005e2000c101b08 */
[----:B------:R-:W-:Y:S05]  /*31d0*/  @P1 BRA `(.L_x_115) ;  /* 0xffffffe800b01947 */ /* 0x000fea000383ffff */
.L_x_98:
[----:B------:R-:W-:-:S13]  /*31e0*/  ISETP.NE.AND P0, PT, R9, RZ, PT ;  /* 0x000000ff0900720c */ /* 0x000fda0003f05270 */
[----:B------:R-:W-:Y:S05]  /*31f0*/  @!P0 EXIT ;  /* 0x000000000000894d */ /* 0x000fea0003800000 */
[----:B------:R-:W1:Y:S01]  /*3200*/  LDCU UR4, c[0x0][0x388] ;  /* 0x00007100ff0477ac */ /* 0x000e620008000800 */
[----:B------:R-:W-:Y:S01]  /*3210*/  ISETP.GE.U32.AND P0, PT, R9, 0x8, PT ;  /* 0x000000080900780c */ /* 0x000fe20003f06070 */
[----:B-1----:R-:W-:-:S12]  /*3220*/  ULOP3.LUT UR4, UR4, 0x7, URZ, 0xc0, !UPT ;  /* 0x0000000704047892 */ /* 0x002fd8000f8ec0ff */
[----:B------:R-:W-:Y:S05]  /*3230*/  @!P0 BRA `(.L_x_116) ;  /* 0x0000000800ac8947 */ /* 0x000fea0003800000 */
[----:B------:R-:W1:Y:S02]  /*3240*/  LDC.64 R6, c[0x0][0x380] ;  /* 0x0000e000ff067b82 */ /* 0x000e640000000a00 */
[----:B-1----:R-:W-:-:S05]  /*3250*/  IMAD.WIDE.U32 R6, R8, 0x8, R6 ;  /* 0x0000000808067825 */ /* 0x002fca00078e0006 */
[----:B------:R-:W2:Y:S01]  /*3260*/  LDG.E.64 R18, desc[UR8][R6.64] ;  /* 0x0000000806127981 */ /* 0x000ea2000c1e1b00 */
[----:B0-----:R-:W0:Y:S01]  /*3270*/  MUFU.RCP64H R3, R11 ;  /* 0x0000000b00037308 */ /* 0x001e220000001800 */
        /* <DEDUP_REMOVED lines=17> */
.L_x_117:
        /* <DEDUP_REMOVED lines=17> */
[----:B------:R-:W-:Y:S02]  /*34a0*/  MOV R17, R11 ;  /* 0x0000000b00117202 */ /* 0x000fe40000000f00 */
[----:B------:R-:W-:-:S07]  /*34b0*/  MOV R36, 0x34d0 ;  /* 0x000034d000247802 */ /* 0x000fce0000000f00 */
[----:B------:R-:W-:Y:S05]  /*34c0*/  CALL.REL.NOINC `($__internal_3_$__cuda_sm20_div_rn_f64_full) ;  /* 0x0000000c00f47944 */ /* 0x000fea0003c00000 */
[----:B------:R-:W-:Y:S02]  /*34d0*/  IMAD.MOV.U32 R2, RZ, RZ, R22 ;  /* 0x000000ffff027224 */ /* 0x000fe400078e0016 */
[----:B------:R-:W-:-:S07]  /*34e0*/  IMAD.MOV.U32 R3, RZ, RZ, R23 ;  /* 0x000000ffff037224 */ /* 0x000fce00078e0017 */
.L_x_118:
        /* <DEDUP_REMOVED lines=20> */
.L_x_119:
        /* <DEDUP_REMOVED lines=22> */
.L_x_120:
        /* <DEDUP_REMOVED lines=20> */
.L_x_121:
        /* <DEDUP_REMOVED lines=22> */
.L_x_122:
        /* <DEDUP_REMOVED lines=20> */
.L_x_123:
        /* <DEDUP_REMOVED lines=22> */
.L_x_124:
[----:B------:R1:W-:Y:S01]  /*3cd0*/  STG.E.64 desc[UR8][R6.64+0x38], R2 ;  /* 0x0000380206007986 */ /* 0x0003e2000c101b08 */
[----:B------:R-:W-:-:S07]  /*3ce0*/  VIADD R8, R8, 0x8 ;  /* 0x0000000808087836 */ /* 0x000fce0000000000 */
.L_x_116:
[----:B------:R-:W-:-:S13]  /*3cf0*/  ISETP.NE.AND P0, PT, RZ, UR4, PT ;  /* 0x00000004ff007c0c */ /* 0x000fda000bf05270 */
[----:B------:R-:W-:Y:S05]  /*3d00*/  @!P0 EXIT ;  /* 0x000000000000894d */ /* 0x000fea0003800000 */
[----:B------:R-:W3:Y:S01]  /*3d10*/  LDCU UR5, c[0x0][0x388] ;  /* 0x00007100ff0577ac */ /* 0x000ee20008000800 */
[----:B------:R-:W-:Y:S02]  /*3d20*/  UISETP.GE.U32.AND UP0, UPT, UR4, 0x4, UPT ;  /* 0x000000040400788c */ /* 0x000fe4000bf06070 */
[----:B---3--:R-:W-:-:S07]  /*3d30*/  ULOP3.LUT UR5, UR5, 0x3, URZ, 0xc0, !UPT ;  /* 0x0000000305057892 */ /* 0x008fce000f8ec0ff */
[----:B------:R-:W-:Y:S05]  /*3d40*/  BRA.U !UP0, `(.L_x_125) ;  /* 0x00000005085c7547 */ /* 0x000fea000b800000 */
[----:B-1----:R-:W1:Y:S02]  /*3d50*/  LDC.64 R6, c[0x0][0x380] ;  /* 0x0000e000ff067b82 */ /* 0x002e640000000a00 */
        /* <DEDUP_REMOVED lines=20> */
.L_x_126:
        /* <DEDUP_REMOVED lines=16> */
[----:B------:R-:W-:Y:S01]  /*3fa0*/  MOV R16, R10 ;  /* 0x0000000a00107202 */ /* 0x000fe20000000f00 */
[----:B------:R-:W-:Y:S01]  /*3fb0*/  IMAD.MOV.U32 R17, RZ, RZ, R11 ;  /* 0x000000ffff117224 */ /* 0x000fe200078e000b */
[----:B------:R-:W-:-:S07]  /*3fc0*/  MOV R36, 0x3fe0 ;  /* 0x00003fe000247802 */ /* 0x000fce0000000f00 */
[----:B------:R-:W-:Y:S05]  /*3fd0*/  CALL.REL.NOINC `($__internal_3_$__cuda_sm20_div_rn_f64_full) ;  /* 0x0000000400307944 */ /* 0x000fea0003c00000 */
[----:B------:R-:W-:Y:S02]  /*3fe0*/  IMAD.MOV.U32 R2, RZ, RZ, R22 ;  /* 0x000000ffff027224 */ /* 0x000fe400078e0016 */
[----:B------:R-:W-:-:S07]  /*3ff0*/  IMAD.MOV.U32 R3, RZ, RZ, R23 ;  /* 0x000000ffff037224 */ /* 0x000fce00078e0017 */
.L_x_127:
        /* <DEDUP_REMOVED lines=20> */
.L_x_128:
        /* <DEDUP_REMOVED lines=22> */
.L_x_129:
[----:B------:R3:W-:Y:S01]  /*42a0*/  STG.E.64 desc[UR8][R6.64+0x18], R2 ;  /* 0x0000180206007986 */ /* 0x0007e2000c101b08 */
[----:B------:R-:W-:-:S07]  /*42b0*/  VIADD R8, R8, 0x4 ;  /* 0x0000000408087836 */ /* 0x000fce0000000000 */
.L_x_125:
[----:B------:R-:W-:-:S13]  /*42c0*/  ISETP.NE.AND P0, PT, RZ, UR5, PT ;  /* 0x00000005ff007c0c */ /* 0x000fda000bf05270 */
[----:B------:R-:W-:Y:S05]  /*42d0*/  @!P0 EXIT ;  /* 0x000000000000894d */ /* 0x000fea0003800000 */
[----:B-1-3--:R-:W1:Y:S01]  /*42e0*/  LDC.64 R6, c[0x0][0x380] ;  /* 0x0000e000ff067b82 */ /* 0x00ae620000000a00 */
[----:B------:R-:W-:-:S05]  /*42f0*/  UMOV UR4, URZ ;  /* 0x000000ff00047c82 */ /* 0x000fca0008000000 */
.L_x_131:
[----:B-123--:R-:W-:-:S05]  /*4300*/  IMAD.WIDE.U32 R12, R8, 0x8, R6 ;  /* 0x00000008080c7825 */ /* 0x00efca00078e0006 */
[----:B------:R-:W2:Y:S01]  /*4310*/  LDG.E.64 R18, desc[UR8][R12.64] ;  /* 0x000000080c127981 */ /* 0x000ea2000c1e1b00 */
[----:B0-----:R-:W0:Y:S01]  /*4320*/  MUFU.RCP64H R3, R11 ;  /* 0x0000000b00037308 */ /* 0x001e220000001800 */
[----:B------:R-:W-:Y:S01]  /*4330*/  IMAD.MOV.U32 R2, RZ, RZ, 0x1 ;  /* 0x00000001ff027424 */ /* 0x000fe200078e00ff */
[----:B------:R-:W-:-:S04]  /*4340*/  UIADD3 UR4, UPT, UPT, UR4, 0x1, URZ ;  /* 0x0000000104047890 */ /* 0x000fc8000fffe0ff */
[----:B------:R-:W-:Y:S01]  /*4350*/  UISETP.NE.AND UP0, UPT, UR4, UR5, UPT ;  /* 0x000000050400728c */ /* 0x000fe2000bf05270 */
        /* <DEDUP_REMOVED lines=16> */
.L_x_130:
[----:B------:R3:W-:Y:S01]  /*4460*/  STG.E.64 desc[UR8][R12.64], R22 ;  /* 0x000000160c007986 */ /* 0x0007e2000c101b08 */
[----:B------:R-:W-:Y:S01]  /*4470*/  IADD3 R8, PT, PT, R8, 0x1, RZ ;  /* 0x0000000108087810 */ /* 0x000fe20007ffe0ff */
[----:B------:R-:W-:Y:S06]  /*4480*/  BRA.U UP0, `(.L_x_131) ;  /* 0xfffffffd009c7547 */ /* 0x000fec000b83ffff */
[----:B------:R-:W-:Y:S05]  /*4490*/  EXIT ;  /* 0x000000000000794d */ /* 0x000fea0003800000 */
        .weak           $__internal_3_$__cuda_sm20_div_rn_f64_full
        .type           $__internal_3_$__cuda_sm20_div_rn_f64_full,@function
        .size           $__internal_3_$__cuda_sm20_div_rn_f64_full,(.L_x_165 - $__internal_3_$__cuda_sm20_div_rn_f64_full)
$__internal_3_$__cuda_sm20_div_rn_f64_full:
[C---:B------:R-:W-:Y:S01]  /*44a0*/  FSETP.GEU.AND P0, PT, |R17|.reuse, 1.469367938527859385e-39, PT ;  /* 0x001000001100780b */ /* 0x040fe20003f0e200 */
[----:B------:R-:W-:Y:S01]  /*44b0*/  IMAD.MOV.U32 R2, RZ, RZ, 0x1 ;  /* 0x00000001ff027424 */ /* 0x000fe200078e00ff */
[C---:B------:R-:W-:Y:S01]  /*44c0*/  LOP3.LUT R14, R17.reuse, 0x800fffff, RZ, 0xc0, !PT ;  /* 0x800fffff110e7812 */ /* 0x040fe200078ec0ff */
[----:B------:R-:W-:Y:S01]  /*44d0*/  IMAD.MOV.U32 R20, RZ, RZ, R18 ;  /* 0x000000ffff147224 */ /* 0x000fe200078e0012 */
[----:B------:R-:W-:Y:S02]  /*44e0*/  LOP3.LUT R4, R17, 0x7ff00000, RZ, 0xc0, !PT ;  /* 0x7ff0000011047812 */ /* 0x000fe400078ec0ff */
[----:B------:R-:W-:Y:S01]  /*44f0*/  LOP3.LUT R15, R14, 0x3ff00000, RZ, 0xfc, !PT ;  /* 0x3ff000000e0f7812 */ /* 0x000fe200078efcff */
[----:B------:R-:W-:-:S06]  /*4500*/  IMAD.MOV.U32 R14, RZ, RZ, R16 ;  /* 0x000000ffff0e7224 */ /* 0x000fcc00078e0010 */
[----:B------:R-:W-:-:S06]  /*4510*/  @!P0 DMUL R14, R16, 8.98846567431157953865e+307 ;  /* 0x7fe00000100e8828 */ /* 0x000fcc0000000000 */
[----:B------:R-:W0:Y:S02]  /*4520*/  MUFU.RCP64H R3, R15 ;  /* 0x0000000f00037308 */ /* 0x000e240000001800 */
[----:B0-----:R-:W-:-:S08]  /*4530*/  DFMA R22, R2, -R14, 1 ;  /* 0x3ff000000216742b */ /* 0x001fd0000000080e */
[----:B------:R-:W-:-:S08]  /*4540*/  DFMA R22, R22, R22, R22 ;  /* 0x000000161616722b */ /* 0x000fd00000000016 */
[----:B------:R-:W-:Y:S01]  /*4550*/  DFMA R22, R2, R22, R2 ;  /* 0x000000160216722b */ /* 0x000fe20000000002 */
[----:B------:R-:W-:Y:S01]  /*4560*/  LOP3.LUT R3, R19, 0x7ff00000, RZ, 0xc0, !PT ;  /* 0x7ff0000013037812 */ /* 0x000fe200078ec0ff */
[----:B------:R-:W-:-:S03]  /*4570*/  IMAD.MOV.U32 R2, RZ, RZ, 0x1ca00000 ;  /* 0x1ca00000ff027424 */ /* 0x000fc600078e00ff */
[----:B------:R-:W-:Y:S01]  /*4580*/  ISETP.GE.U32.AND P2, PT, R3, R4, PT ;  /* 0x000000040300720c */ /* 0x000fe20003f46070 */
[----:B------:R-:W-:Y:S02]  /*4590*/  IMAD.MOV.U32 R0, RZ, RZ, R3 ;  /* 0x000000ffff007224 */ /* 0x000fe400078e0003 */
[----:B------:R-:W-:Y:S01]  /*45a0*/  DFMA R24, R22, -R14, 1 ;  /* 0x3ff000001618742b */ /* 0x000fe2000000080e */
[----:B------:R-:W-:Y:S02]  /*45b0*/  SEL R21, R2, 0x63400000, !P2 ;  /* 0x6340000002157807 */ /* 0x000fe40005000000 */
[----:B------:R-:W-:Y:S02]  /*45c0*/  FSETP.GEU.AND P2, PT, |R19|, 1.469367938527859385e-39, PT ;  /* 0x001000001300780b */ /* 0x000fe40003f4e200 */
[----:B------:R-:W-:-:S03]  /*45d0*/  LOP3.LUT R21, R21, 0x800fffff, R19, 0xf8, !PT ;  /* 0x800fffff15157812 */ /* 0x000fc600078ef813 */
[----:B------:R-:W-:-:S08]  /*45e0*/  DFMA R22, R22, R24, R22 ;  /* 0x000000181616722b */ /* 0x000fd00000000016 */
[----:B------:R-:W-:Y:S05]  /*45f0*/  @P2 BRA `(.L_x_132) ;  /* 0x0000000000202947 */ /* 0x000fea0003800000 */
        /* <DEDUP_REMOVED lines=8> */
.L_x_132:
[----:B------:R-:W-:Y:S01]  /*4680*/  DMUL R24, R22, R20 ;  /* 0x0000001416187228 */ /* 0x000fe20000000000 */
[----:B------:R-:W-:-:S07]  /*4690*/  @!P0 LOP3.LUT R4, R15, 0x7ff00000, RZ, 0xc0, !PT ;  /* 0x7ff000000f048812 */ /* 0x000fce00078ec0ff */
[----:B------:R-:W-:-:S08]  /*46a0*/  DFMA R26, R24, -R14, R20 ;  /* 0x8000000e181a722b */ /* 0x000fd00000000014 */
[----:B------:R-:W-:Y:S01]  /*46b0*/  DFMA R26, R22, R26, R24 ;  /* 0x0000001a161a722b */ /* 0x000fe20000000018 */
[----:B------:R-:W-:-:S05]  /*46c0*/  VIADD R22, R0, 0xffffffff ;  /* 0xffffffff00167836 */ /* 0x000fca0000000000 */
[----:B------:R-:W-:Y:S02]  /*46d0*/  ISETP.GT.U32.AND P0, PT, R22, 0x7feffffe, PT ;  /* 0x7feffffe1600780c */ /* 0x000fe40003f04070 */
[----:B------:R-:W-:-:S04]  /*46e0*/  IADD3 R22, PT, PT, R4, -0x1, RZ ;  /* 0xffffffff04167810 */ /* 0x000fc80007ffe0ff */
[----:B------:R-:W-:-:S13]  /*46f0*/  ISETP.GT.U32.OR P0, PT, R22, 0x7feffffe, P0 ;  /* 0x7feffffe1600780c */ /* 0x000fda0000704470 */
[----:B------:R-:W-:Y:S05]  /*4700*/  @P0 BRA `(.L_x_133) ;  /* 0x00000000006c0947 */ /* 0x000fea0003800000 */
[----:B------:R-:W-:Y:S01]  /*4710*/  LOP3.LUT R0, R17, 0x7ff00000, RZ, 0xc0, !PT ;  /* 0x7ff0000011007812 */ /* 0x000fe200078ec0ff */
[----:B------:R-:W-:-:S03]  /*4720*/  IMAD.MOV.U32 R18, RZ, RZ, RZ ;  /* 0x000000ffff127224 */ /* 0x000fc600078e00ff */
[CC--:B------:R-:W-:Y:S02]  /*4730*/  VIADDMNMX R4, R3.reuse, -R0.reuse, 0xb9600000, !PT ;  /* 0xb960000003047446 */ /* 0x0c0fe40007800900 */
[----:B------:R-:W-:Y:S02]  /*4740*/  ISETP.GE.U32.AND P0, PT, R3, R0, PT ;  /* 0x000000000300720c */ /* 0x000fe40003f06070 */
[----:B------:R-:W-:Y:S02]  /*4750*/  VIMNMX R4, PT, PT, R4, 0x46a00000, PT ;  /* 0x46a0000004047848 */ /* 0x000fe40003fe0100 */
[----:B------:R-:W-:-:S05]  /*4760*/  SEL R3, R2, 0x63400000, !P0 ;  /* 0x6340000002037807 */ /* 0x000fca0004000000 */
[----:B------:R-:W-:-:S04]  /*4770*/  IMAD.IADD R3, R4, 0x1, -R3 ;  /* 0x0000000104037824 */ /* 0x000fc800078e0a03 */
        /* <DEDUP_REMOVED lines=11> */
[----:B------:R-:W-:Y:S01]  /*4830*/  IADD3 R3, PT, PT, -R3, -0x43300000, RZ ;  /* 0xbcd0000003037810 */ /* 0x000fe20007ffe1ff */
[----:B------:R-:W-:-:S06]  /*4840*/  IMAD.MOV.U32 R14, RZ, RZ, RZ ;  /* 0x000000ffff0e7224 */ /* 0x000fcc00078e00ff */
[----:B------:R-:W-:Y:S02]  /*4850*/  DFMA R14, R22, -R14, R26 ;  /* 0x8000000e160e722b */ /* 0x000fe4000000001a */
[----:B------:R-:W-:-:S08]  /*4860*/  DMUL.RP R26, R26, R18 ;  /* 0x000000121a1a7228 */ /* 0x000fd00000008000 */
[----:B------:R-:W-:Y:S02]  /*4870*/  FSETP.NEU.AND P0, PT, |R15|, R3, PT ;  /* 0x000000030f00720b */ /* 0x000fe40003f0d200 */
[----:B------:R-:W-:Y:S02]  /*4880*/  LOP3.LUT R3, R27, R16, RZ, 0x3c, !PT ;  /* 0x000000101b037212 */ /* 0x000fe400078e3cff */
[----:B------:R-:W-:Y:S02]  /*4890*/  FSEL R22, R26, R22, !P0 ;  /* 0x000000161a167208 */ /* 0x000fe40004000000 */
[----:B------:R-:W-:Y:S01]  /*48a0*/  FSEL R23, R3, R23, !P0 ;  /* 0x0000001703177208 */ /* 0x000fe20004000000 */
[----:B------:R-:W-:Y:S06]  /*48b0*/  BRA `(.L_x_134) ;  /* 0x0000000000547947 */ /* 0x000fec0003800000 */
.L_x_133:
[----:B------:R-:W-:-:S14]  /*48c0*/  DSETP.NAN.AND P0, PT, R18, R18, PT ;  /* 0x000000121200722a */ /* 0x000fdc0003f08000 */
[----:B------:R-:W-:Y:S05]  /*48d0*/  @P0 BRA `(.L_x_135) ;  /* 0x0000000000440947 */ /* 0x000fea0003800000 */
[----:B------:R-:W-:-:S14]  /*48e0*/  DSETP.NAN.AND P0, PT, R16, R16, PT ;  /* 0x000000101000722a */ /* 0x000fdc0003f08000 */
[----:B------:R-:W-:Y:S05]  /*48f0*/  @P0 BRA `(.L_x_136) ;  /* 0x0000000000300947 */ /* 0x000fea0003800000 */
[----:B------:R-:W-:Y:S01]  /*4900*/  ISETP.NE.AND P0, PT, R0, R4, PT ;  /* 0x000000040000720c */ /* 0x000fe20003f05270 */
[----:B------:R-:W-:Y:S01]  /*4910*/  IMAD.MOV.U32 R22, RZ, RZ, 0x0 ;  /* 0x00000000ff167424 */ /* 0x000fe200078e00ff */
[----:B------:R-:W-:-:S11]  /*4920*/  MOV R23, 0xfff80000 ;  /* 0xfff8000000177802 */ /* 0x000fd60000000f00 */
        /* <DEDUP_REMOVED lines=9> */
.L_x_136:
[----:B------:R-:W-:Y:S01]  /*49c0*/  LOP3.LUT R23, R17, 0x80000, RZ, 0xfc, !PT ;  /* 0x0008000011177812 */ /* 0x000fe200078efcff */
[----:B------:R-:W-:Y:S01]  /*49d0*/  IMAD.MOV.U32 R22, RZ, RZ, R16 ;  /* 0x000000ffff167224 */ /* 0x000fe200078e0010 */
[----:B------:R-:W-:Y:S06]  /*49e0*/  BRA `(.L_x_134) ;  /* 0x0000000000087947 */ /* 0x000fec0003800000 */
.L_x_135:
[----:B------:R-:W-:Y:S01]  /*49f0*/  LOP3.LUT R23, R19, 0x80000, RZ, 0xfc, !PT ;  /* 0x0008000013177812 */ /* 0x000fe200078efcff */
[----:B------:R-:W-:-:S07]  /*4a00*/  IMAD.MOV.U32 R22, RZ, RZ, R18 ;  /* 0x000000ffff167224 */ /* 0x000fce00078e0012 */
.L_x_134:
[----:B------:R-:W-:-:S04]  /*4a10*/  IMAD.MOV.U32 R37, RZ, RZ, 0x0 ;  /* 0x00000000ff257424 */ /* 0x000fc800078e00ff */
[----:B------:R-:W-:Y:S05]  /*4a20*/  RET.REL.NODEC R36 `(_Z13MonteCarloSeqPdiii) ;  /* 0xffffffb424747950 */ /* 0x000fea0003c3ffff */
.L_x_137:
        /* <DEDUP_REMOVED lines=13> */
.L_x_165:


//--------------------- .text._Z13MonteCarloOptPdiii --------------------------
	.section	.text._Z13MonteCarloOptPdiii,"ax",@progbits
	.align	128
        .global         _Z13MonteCarloOptPdiii
        .type           _Z13MonteCarloOptPdiii,@function
        .size           _Z13MonteCarloOptPdiii,(.L_x_166 - _Z13MonteCarloOptPdiii)
        .other          _Z13MonteCarloOptPdiii,@"STO_CUDA_ENTRY STV_DEFAULT"
_Z13MonteCarloOptPdiii:
.text._Z13MonteCarloOptPdiii:
[----:B------:R-:W-:Y:S01]  /*0000*/  LDC R1, c[0x0][0x37c] ;  /* 0x0000df00ff017b82 */ /* 0x000fe20000000800 */
[----:B------:R-:W0:Y:S01]  /*0010*/  S2R R4, SR_CTAID.X ;  /* 0x0000000000047919 */ /* 0x000e220000002500 */
[----:B------:R-:W0:Y:S02]  /*0020*/  LDCU UR4, c[0x0][0x388] ;  /* 0x00007100ff0477ac */ /* 0x000e240008000800 */
[----:B0-----:R-:W-:-:S13]  /*0030*/  ISETP.GE.U32.AND P0, PT, R4, UR4, PT ;  /* 0x0000000404007c0c */ /* 0x001fda000bf06070 */
[----:B------:R-:W-:Y:S05]  /*0040*/  @P0 EXIT ;  /* 0x000000000000094d */ /* 0x000fea0003800000 */
[----:B------:R-:W0:Y:S01]  /*0050*/  S2R R8, SR_TID.X ;  /* 0x0000000000087919 */ /* 0x000e220000002100 */
[----:B------:R-:W1:Y:S01]  /*0060*/  LDCU UR7, c[0x0][0x360] ;  /* 0x00006c00ff0777ac */ /* 0x000e620008000800 */
[----:B------:R-:W-:Y:S01]  /*0070*/  CS2R R2, SR_CLOCKLO ;  /* 0x0000000000027805 */ /* 0x000fe20000015000 */
[----:B-1----:R-:W1:Y:S01]  /*0080*/  I2F.U32.RP R0, UR7 ;  /* 0x0000000700007d06 */ /* 0x002e620008209000 */
[----:B------:R-:W2:Y:S01]  /*0090*/  LDC R10, c[0x0][0x390] ;  /* 0x0000e400ff0a7b82 */ /* 0x000ea20000000800 */
[----:B------:R-:W-:Y:S01]  /*00a0*/  UMOV UR4, 0x400 ;  /* 0x0000040000047882 */ /* 0x000fe20000000000 */
[----:B------:R-:W-:-:S06]  /*00b0*/  ISETP.NE.U32.AND P2, PT, RZ, UR7, PT ;  /* 0x00000007ff007c0c */ /* 0x000fcc000bf45070 */
[----:B------:R-:W3:Y:S01]  /*00c0*/  S2UR UR5, SR_CgaCtaId ;  /* 0x00000000000579c3 */ /* 0x000ee20000008800 */
[----:B-1----:R-:W1:Y:S02]  /*00d0*/  MUFU.RCP R0, R0 ;  /* 0x0000000000007308 */ /* 0x002e640000001000 */
[----:B-1----:R-:W-:Y:S01]  /*00e0*/  VIADD R6, R0, 0xffffffe ;  /* 0x0ffffffe00067836 */ /* 0x002fe20000000000 */
[----:B---3--:R-:W-:-:S05]  /*00f0*/  ULEA UR4, UR5, UR4, 0x18 ;  /* 0x0000000405047291 */ /* 0x008fca000f8ec0ff */
[----:B------:R1:W3:Y:S02]  /*0100*/  F2I.FTZ.U32.TRUNC.NTZ R7, R6 ;  /* 0x0000000600077305 */ /* 0x0002e4000021f000 */
[----:B-1----:R-:W-:Y:S02]  /*0110*/  IMAD.MOV.U32 R6, RZ, RZ, RZ ;  /* 0x000000ffff067224 */ /* 0x002fe400078e00ff */
[----:B---3--:R-:W-:-:S04]  /*0120*/  IMAD.MOV R5, RZ, RZ, -R7 ;  /* 0x000000ffff057224 */ /* 0x008fc800078e0a07 */
[----:B------:R-:W-:-:S04]  /*0130*/  IMAD R5, R5, UR7, RZ ;  /* 0x0000000705057c24 */ /* 0x000fc8000f8e02ff */
[----:B------:R-:W-:Y:S01]  /*0140*/  IMAD.HI.U32 R5, R7, R5, R6 ;  /* 0x0000000507057227 */ /* 0x000fe200078e0006 */
[----:B0-----:R-:W-:-:S05]  /*0150*/  LEA R6, R8, UR4, 0x2 ;  /* 0x0000000408067c11 */ /* 0x001fca000f8e10ff */
[----:B--2---:R-:W-:Y:S01]  /*0160*/  IMAD.HI.U32 R5, R5, R10, RZ ;  /* 0x0000000a05057227 */ /* 0x004fe200078e00ff */
[----:B------:R0:W-:Y:S03]  /*0170*/  STS [R6], RZ ;  /* 0x000000ff06007388 */ /* 0x0001e60000000800 */
[----:B------:R-:W-:-:S04]  /*0180*/  IMAD.MOV R7, RZ, RZ, -R5 ;  /* 0x000000ffff077224 */ /* 0x000fc800078e0a05 */
[----:B------:R-:W-:Y:S02]  /*0190*/  IMAD R0, R7, UR7, R10 ;  /* 0x0000000707007c24 */ /* 0x000fe4000f8e020a */
[----:B------:R-:W-:-:S03]  /*01a0*/  IMAD R7, R4, UR7, R8 ;  /* 0x0000000704077c24 */ /* 0x000fc6000f8e0208 */
[----:B------:R-:W-:-:S13]  /*01b0*/  ISETP.GE.U32.AND P0, PT, R0, UR7, PT ;  /* 0x0000000700007c0c */ /* 0x000fda000bf06070 */
[----:B------:R-:W-:Y:S02]  /*01c0*/  @P0 VIADD R0, R0, -UR7 ;  /* 0x8000000700000c36 */ /* 0x000fe40008000000 */
[----:B------:R-:W-:-:S03]  /*01d0*/  @P0 VIADD R5, R5, 0x1 ;  /* 0x0000000105050836 */ /* 0x000fc60000000000 */
[----:B------:R-:W-:-:S13]  /*01e0*/  ISETP.GE.U32.AND P1, PT, R0, UR7, PT ;  /* 0x0000000700007c0c */ /* 0x000fda000bf26070 */
[----:B------:R-:W-:Y:S01]  /*01f0*/  @P1 VIADD R5, R5, 0x1 ;  /* 0x0000000105051836 */ /* 0x000fe20000000000 */
[----:B------:R-:W-:Y:S02]  /*0200*/  @!P2 LOP3.LUT R5, RZ, UR7, RZ, 0x33, !PT ;  /* 0x00000007ff05ac12 */ /* 0x000fe4000f8e33ff */
[----:B------:R-:W-:Y:S02]  /*0210*/  IADD3 R0, P1, PT, R7, R2, RZ ;  /* 0x0000000207007210 */ /* 0x000fe40007f3e0ff */
[----:B------:R-:W-:Y:S02]  /*0220*/  ISETP.GT.U32.AND P0, PT, R5, 0x7ffffffe, PT ;  /* 0x7ffffffe0500780c */ /* 0x000fe40003f04070 */
[----:B------:R-:W-:-:S11]  /*0230*/  LEA.HI.X.SX32 R2, R7, R3, 0x1, P1 ;  /* 0x0000000307027211 */ /* 0x000fd600008f0eff */
[----:B0-----:R-:W-:Y:S05]  /*0240*/  @P0 BRA `(.L_x_138) ;  /* 0x0000000800980947 */ /* 0x001fea0003800000 */
[----:B------:R-:W0:Y:S01]  /*0250*/  LDC R12, c[0x0][0x38c] ;  /* 0x0000e300ff0c7b82 */ /* 0x000e220000000800 */
[----:B------:R-:W-:Y:S01]  /*0260*/  LOP3.LUT R0, R0, 0xaad26b49, RZ, 0x3c, !PT ;  /* 0xaad26b4900007812 */ /* 0x000fe200078e3cff */
[----:B------:R-:W-:Y:S01]  /*0270*/  BSSY.RECONVERGENT B0, `(.L_x_138) ;  /* 0x00000a3000007945 */ /* 0x000fe20003800200 */
[----:B------:R-:W-:Y:S01]  /*0280*/  LOP3.LUT R2, R2, 0xf7dcefdd, RZ, 0x3c, !PT ;  /* 0xf7dcefdd02027812 */ /* 0x000fe200078e3cff */
[----:B------:R-:W-:Y:S01]  /*0290*/  IMAD R7, R5, R8, R8 ;  /* 0x0000000805077224 */ /* 0x000fe200078e0208 */
[----:B------:R-:W-:Y:S01]  /*02a0*/  CS2R R8, SRZ ;  /* 0x0000000000087805 */ /* 0x000fe2000001ff00 */
[----:B------:R-:W-:-:S04]  /*02b0*/  IMAD R26, R0, 0x4182bed5, RZ ;  /* 0x4182bed5001a7824 */ /* 0x000fc800078e02ff */
[C---:B------:R-:W-:Y:S01]  /*02c0*/  VIADD R17, R26.reuse, 0x583f19 ;  /* 0x00583f191a117836 */ /* 0x040fe20000000000 */
[----:B------:R-:W-:Y:S01]  /*02d0*/  LOP3.LUT R0, R26, 0x159a55e5, RZ, 0x3c, !PT ;  /* 0x159a55e51a007812 */ /* 0x000fe200078e3cff */
[C---:B0-----:R-:W-:Y:S01]  /*02e0*/  IMAD.SHL.U32 R3, R12.reuse, 0x2, RZ ;  /* 0x000000020c037824 */ /* 0x041fe200078e00ff */
[----:B------:R-:W-:Y:S01]  /*02f0*/  I2FP.F32.S32 R11, R12 ;  /* 0x0000000c000b7245 */ /* 0x000fe20000201400 */
[C---:B------:R-:W-:Y:S02]  /*0300*/  VIADD R10, R12.reuse, 0x1 ;  /* 0x000000010c0a7836 */ /* 0x040fe40000000000 */
[----:B------:R-:W-:Y:S01]  /*0310*/  VIADD R12, R12, 0xffffffff ;  /* 0xffffffff0c0c7836 */ /* 0x000fe20000000000 */
[----:B------:R-:W-:Y:S01]  /*0320*/  ISETP.GE.AND P0, PT, R3, R4, PT ;  /* 0x000000040300720c */ /* 0x000fe20003f06270 */
[----:B------:R-:W-:-:S03]  /*0330*/  IMAD R3, R2, -0x658354e5, RZ ;  /* 0x9a7cab1b02037824 */ /* 0x000fc600078e02ff */
[----:B------:R-:W-:Y:S01]  /*0340*/  I2FP.F32.S32 R16, R12 ;  /* 0x0000000c00107245 */ /* 0x000fe20000201400 */
[C---:B------:R-:W-:Y:S01]  /*0350*/  VIADD R15, R3.reuse, 0x1f123bb5 ;  /* 0x1f123bb5030f7836 */ /* 0x040fe20000000000 */
[C---:B------:R-:W-:Y:S01]  /*0360*/  IADD3 R14, PT, PT, R26.reuse, 0x64f0c9, R3 ;  /* 0x0064f0c91a0e7810 */ /* 0x040fe20007ffe003 */
[----:B------:R-:W-:Y:S01]  /*0370*/  VIADD R26, R26, 0x75bcd15 ;  /* 0x075bcd151a1a7836 */ /* 0x000fe20000000000 */
[----:B------:R-:W-:-:S07]  /*0380*/  LOP3.LUT R13, R3, 0x5491333, RZ, 0x3c, !PT ;  /* 0x05491333030d7812 */ /* 0x000fce00078e3cff */
.L_x_148:
[----:B------:R-:W0:Y:S01]  /*0390*/  LDCU UR4, c[0x0][0x390] ;  /* 0x00007200ff0477ac */ /* 0x000e220008000800 */
[----:B------:R-:W-:-:S05]  /*03a0*/  IMAD.IADD R2, R7, 0x1, R8 ;  /* 0x0000000107027824 */ /* 0x000fca00078e0208 */
[----:B0-----:R-:W-:-:S13]  /*03b0*/  ISETP.GE.U32.AND P1, PT, R2, UR4, PT ;  /* 0x0000000402007c0c */ /* 0x001fda000bf26070 */
[----:B------:R-:W-:Y:S05]  /*03c0*/  @P1 BRA `(.L_x_139) ;  /* 0x0000000800341947 */ /* 0x000fea0003800000 */
[----:B------:R-:W0:Y:S01]  /*03d0*/  LDC R21, c[0x0][0x38c] ;  /* 0x0000e300ff157b82 */ /* 0x000e220000000800 */
[----:B------:R-:W-:Y:S02]  /*03e0*/  IMAD.MOV.U32 R18, RZ, RZ, RZ ;  /* 0x000000ffff127224 */ /* 0x000fe400078e00ff */
[----:B------:R-:W-:Y:S01]  /*03f0*/  IMAD.MOV.U32 R19, RZ, RZ, R4 ;  /* 0x000000ffff137224 */ /* 0x000fe200078e0004 */
[----:B0-----:R-:W-:-:S13]  /*0400*/  ISETP.GT.AND P1, PT, R4, R21, PT ;  /* 0x000000150400720c */ /* 0x001fda0003f24270 */
[----:B------:R-:W-:Y:S05]  /*0410*/  @!P1 BRA `(.L_x_140) ;  /* 0x0000000000409947 */ /* 0x000fea0003800000 */
[----:B------:R-:W0:Y:S01]  /*0420*/  LDCU UR4, c[0x0][0x38c] ;  /* 0x00007180ff0477ac */ /* 0x000e220008000800 */
[----:B------:R-:W-:Y:S02]  /*0430*/  IMAD.MOV.U32 R18, RZ, RZ, 0x1 ;  /* 0x00000001ff127424 */ /* 0x000fe400078e00ff */
[----:B0-----:R-:W-:Y:S01]  /*0440*/  IMAD.U32 R3, RZ, RZ, UR4 ;  /* 0x00000004ff037e24 */ /* 0x001fe2000f8e00ff */
[----:B------:R-:W-:Y:S06]  /*0450*/  @P0 BRA `(.L_x_141) ;  /* 0x0000000000280947 */ /* 0x000fec0003800000 */
[----:B------:R-:W-:Y:S02]  /*0460*/  IMAD.MOV.U32 R2, RZ, RZ, 0x1 ;  /* 0x00000001ff027424 */ /* 0x000fe400078e00ff */
[----:B------:R-:W-:Y:S02]  /*0470*/  IMAD.MOV.U32 R18, RZ, RZ, -0x1 ;  /* 0xffffffffff127424 */ /* 0x000fe400078e00ff */
[----:B------:R-:W-:-:S07]  /*0480*/  IMAD.U32 R3, RZ, RZ, UR4 ;  /* 0x00000004ff037e24 */ /* 0x000fce000f8e00ff */
.L_x_142:
[----:B------:R-:W-:Y:S02]  /*0490*/  IADD3 R3, PT, PT, R18, R10, R3 ;  /* 0x0000000a12037210 */ /* 0x000fe40007ffe003 */
[----:B------:R-:W-:Y:S01]  /*04a0*/  LOP3.LUT R18, RZ, R2, RZ, 0x33, !PT ;  /* 0x00000002ff127212 */ /* 0x000fe200078e33ff */
[----:B------:R-:W-:-:S03]  /*04b0*/  VIADD R2, R2, 0x1 ;  /* 0x0000000102027836 */ /* 0x000fc60000000000 */
[----:B------:R-:W-:-:S04]  /*04c0*/  IADD3 R19, PT, PT, R18, R10, R3 ;  /* 0x0000000a12137210 */ /* 0x000fc80007ffe003 */
[----:B------:R-:W-:-:S13]  /*04d0*/  ISETP.GE.AND P1, PT, R19, R4, PT ;  /* 0x000000041300720c */ /* 0x000fda0003f26270 */
[----:B------:R-:W-:Y:S05]  /*04e0*/  @!P1 BRA `(.L_x_142) ;  /* 0xfffffffc00e89947 */ /* 0x000fea000383ffff */
[----:B------:R-:W-:-:S07]  /*04f0*/  IMAD.MOV.U32 R18, RZ, RZ, R2 ;  /* 0x000000ffff127224 */ /* 0x000fce00078e0002 */
.L_x_141:
[----:B------:R-:W-:-:S05]  /*0500*/  LOP3.LUT R3, RZ, R3, RZ, 0x33, !PT ;  /* 0x00000003ff037212 */ /* 0x000fca00078e33ff */
[----:B------:R-:W-:-:S07]  /*0510*/  IMAD.IADD R19, R3, 0x1, R4 ;  /* 0x0000000103137824 */ /* 0x000fce00078e0204 */
.L_x_140:
[----:B------:R-:W-:Y:S01]  /*0520*/  IABS R20, R21 ;  /* 0x0000001500147213 */ /* 0x000fe20000000000 */
[----:B------:R-:W-:Y:S01]  /*0530*/  BSSY.RECONVERGENT B1, `(.L_x_143) ;  /* 0x0000070000017945 */ /* 0x000fe20003800200 */
[----:B------:R-:W-:Y:S02]  /*0540*/  PRMT R21, RZ, 0x7610, R21 ;  /* 0x00007610ff157816 */ /* 0x000fe40000000015 */
[----:B------:R-:W0:Y:S08]  /*0550*/  I2F.RP R22, R20 ;  /* 0x0000001400167306 */ /* 0x000e300000209400 */
[----:B0-----:R-:W0:Y:S02]  /*0560*/  MUFU.RCP R22, R22 ;  /* 0x0000001600167308 */ /* 0x001e240000001000 */
[----:B0-----:R-:W-:-:S06]  /*0570*/  IADD3 R2, PT, PT, R22, 0xffffffe, RZ ;  /* 0x0ffffffe16027810 */ /* 0x001fcc0007ffe0ff */
[----:B------:R0:W1:Y:S02]  /*0580*/  F2I.FTZ.U32.TRUNC.NTZ R3, R2 ;  /* 0x0000000200037305 */ /* 0x000064000021f000 */
[----:B0-----:R-:W-:Y:S02]  /*0590*/  IMAD.MOV.U32 R2, RZ, RZ, RZ ;  /* 0x000000ffff027224 */ /* 0x001fe400078e00ff */
[----:B-1----:R-:W-:-:S04]  /*05a0*/  IMAD.MOV R23, RZ, RZ, -R3 ;  /* 0x000000ffff177224 */ /* 0x002fc800078e0a03 */
[----:B------:R-:W-:-:S04]  /*05b0*/  IMAD R23, R23, R20, RZ ;  /* 0x0000001417177224 */ /* 0x000fc800078e02ff */
[----:B------:R-:W-:-:S07]  /*05c0*/  IMAD.HI.U32 R23, R3, R23, R2 ;  /* 0x0000001703177227 */ /* 0x000fce00078e0002 */
.L_x_147:
[----:B------:R-:W-:Y:S01]  /*05d0*/  SHF.R.U32.HI R3, RZ, 0x2, R26 ;  /* 0x00000002ff037819 */ /* 0x000fe2000001161a */
[----:B------:R-:W-:Y:S01]  /*05e0*/  IMAD.SHL.U32 R2, R17, 0x10, RZ ;  /* 0x0000001011027824 */ /* 0x000fe200078e00ff */
[----:B------:R-:W-:Y:S01]  /*05f0*/  ISETP.NE.AND P3, PT, R12, RZ, PT ;  /* 0x000000ff0c00720c */ /* 0x000fe20003f65270 */
[----:B------:R-:W-:Y:S01]  /*0600*/  BSSY.RECONVERGENT B2, `(.L_x_144) ;  /* 0x000005c000027945 */ /* 0x000fe20003800200 */
[----:B------:R-:W-:-:S05]  /*0610*/  LOP3.LUT R3, R3, R26, RZ, 0x3c, !PT ;  /* 0x0000001a03037212 */ /* 0x000fca00078e3cff */
[----:B------:R-:W-:-:S05]  /*0620*/  IMAD.SHL.U32 R22, R3, 0x2, RZ ;  /* 0x0000000203167824 */ /* 0x000fca00078e00ff */
[----:B------:R-:W-:Y:S01]  /*0630*/  LOP3.LUT R2, R17, R2, R22, 0x96, !PT ;  /* 0x0000000211027212 */ /* 0x000fe200078e9616 */
[----:B------:R-:W-:-:S03]  /*0640*/  IMAD.MOV.U32 R22, RZ, RZ, 0x2f800000 ;  /* 0x2f800000ff167424 */ /* 0x000fc600078e00ff */
[----:B------:R-:W-:-:S04]  /*0650*/  LOP3.LUT R3, R2, R3, RZ, 0x3c, !PT ;  /* 0x0000000302037212 */ /* 0x000fc800078e3cff */
[C---:B------:R-:W-:Y:S01]  /*0660*/  IADD3 R2, PT, PT, R14.reuse, 0x587c5, R3 ;  /* 0x000587c50e027810 */ /* 0x040fe20007ffe003 */
[----:B------:R-:W-:-:S03]  /*0670*/  VIADD R14, R14, 0xb0f8a ;  /* 0x000b0f8a0e0e7836 */ /* 0x000fc60000000000 */
[----:B------:R-:W-:-:S05]  /*0680*/  I2FP.F32.U32 R25, R2 ;  /* 0x0000000200197245 */ /* 0x000fca0000201000 */
[----:B------:R-:W-:-:S04]  /*0690*/  FFMA R2, R25, R22, 1.1641532182693481445e-10 ;  /* 0x2f00000019027423 */ /* 0x000fc80000000016 */
[----:B------:R-:W-:Y:S02]  /*06a0*/  FMUL R25, R11, R2 ;  /* 0x000000020b197220 */ /* 0x000fe40000400000 */
[----:B------:R-:W0:Y:S04]  /*06b0*/  LDC R2, c[0x0][0x38c] ;  /* 0x0000e300ff027b82 */ /* 0x000e280000000800 */
[----:B------:R-:W1:Y:S02]  /*06c0*/  F2I.TRUNC.NTZ R25, R25 ;  /* 0x0000001900197305 */ /* 0x000e64000020f100 */
[----:B-1----:R-:W-:Y:S02]  /*06d0*/  IABS R27, R25 ;  /* 0x00000019001b7213 */ /* 0x002fe40000000000 */
[----:B------:R-:W-:Y:S01]  /*06e0*/  ISETP.GE.AND P2, PT, R25, RZ, PT ;  /* 0x000000ff1900720c */ /* 0x000fe20003f46270 */
[----:B------:R-:W-:-:S02]  /*06f0*/  IMAD.MOV.U32 R25, RZ, RZ, R0 ;  /* 0x000000ffff197224 */ /* 0x000fc400078e0000 */
[----:B------:R-:W-:Y:S01]  /*0700*/  IMAD.HI.U32 R26, R23, R27, RZ ;  /* 0x0000001b171a7227 */ /* 0x000fe200078e00ff */
[----:B0-----:R-:W-:Y:S02]  /*0710*/  IABS R24, R2 ;  /* 0x0000000200187213 */ /* 0x001fe40000000000 */
[----:B------:R-:W-:Y:S01]  /*0720*/  SHF.R.U32.HI R0, RZ, 0x2, R25 ;  /* 0x00000002ff007819 */ /* 0x000fe20000011619 */
[----:B------:R-:W-:-:S03]  /*0730*/  IMAD.MOV R26, RZ, RZ, -R26 ;  /* 0x000000ffff1a7224 */ /* 0x000fc600078e0a1a */
[----:B------:R-:W-:Y:S01]  /*0740*/  LOP3.LUT R25, R0, R25, RZ, 0x3c, !PT ;  /* 0x0000001900197212 */ /* 0x000fe200078e3cff */
[----:B------:R-:W-:Y:S02]  /*0750*/  IMAD R27, R24, R26, R27 ;  /* 0x0000001a181b7224 */ /* 0x000fe400078e021b */
[----:B------:R-:W-:Y:S02]  /*0760*/  IMAD.MOV.U32 R0, RZ, RZ, R13 ;  /* 0x000000ffff007224 */ /* 0x000fe400078e000d */
[----:B------:R-:W-:Y:S01]  /*0770*/  IMAD.MOV.U32 R13, RZ, RZ, R3 ;  /* 0x000000ffff0d7224 */ /* 0x000fe200078e0003 */
[----:B------:R-:W-:Y:S01]  /*0780*/  ISETP.GT.U32.AND P1, PT, R20, R27, PT ;  /* 0x0000001b1400720c */ /* 0x000fe20003f24070 */
[----:B------:R-:W-:-:S12]  /*0790*/  IMAD.SHL.U32 R3, R25, 0x2, RZ ;  /* 0x0000000219037824 */ /* 0x000fd800078e00ff */
[----:B------:R-:W-:-:S05]  /*07a0*/  @!P1 IMAD.IADD R27, R27, 0x1, -R24 ;  /* 0x000000011b1b9824 */ /* 0x000fca00078e0a18 */
[----:B------:R-:W-:-:S13]  /*07b0*/  ISETP.GT.U32.AND P1, PT, R20, R27, PT ;  /* 0x0000001b1400720c */ /* 0x000fda0003f24070 */
[----:B------:R-:W-:Y:S01]  /*07c0*/  @!P1 IMAD.IADD R27, R27, 0x1, -R24 ;  /* 0x000000011b1b9824 */ /* 0x000fe200078e0a18 */
[----:B------:R-:W-:Y:S01]  /*07d0*/  ISETP.NE.AND P1, PT, R2, RZ, PT ;  /* 0x000000ff0200720c */ /* 0x000fe20003f25270 */
[----:B------:R-:W-:Y:S02]  /*07e0*/  IMAD.SHL.U32 R24, R13, 0x10, RZ ;  /* 0x000000100d187824 */ /* 0x000fe400078e00ff */
[----:B------:R-:W-:-:S03]  /*07f0*/  @!P2 IMAD.MOV R27, RZ, RZ, -R27 ;  /* 0x000000ffff1ba224 */ /* 0x000fc600078e0a1b */
[----:B------:R-:W-:Y:S02]  /*0800*/  LOP3.LUT R24, R25, R3, R24, 0x96, !PT ;  /* 0x0000000319187212 */ /* 0x000fe400078e9618 */
[----:B------:R-:W-:-:S04]  /*0810*/  IABS R25, R12 ;  /* 0x0000000c00197213 */ /* 0x000fc80000000000 */
[----:B------:R-:W0:Y:S01]  /*0820*/  I2F.RP R26, R25 ;  /* 0x00000019001a7306 */ /* 0x000e220000209400 */
[----:B------:R-:W-:-:S04]  /*0830*/  @!P1 LOP3.LUT R27, RZ, R2, RZ, 0x33, !PT ;  /* 0x00000002ff1b9212 */ /* 0x000fc800078e33ff */
[----:B------:R-:W-:-:S03]  /*0840*/  ISETP.GE.AND P1, PT, R27, R18, PT ;  /* 0x000000121b00720c */ /* 0x000fc60003f26270 */
[----:B0-----:R-:W0:Y:S02]  /*0850*/  MUFU.RCP R26, R26 ;  /* 0x0000001a001a7308 */ /* 0x001e240000001000 */
[----:B0-----:R-:W-:Y:S02]  /*0860*/  VIADD R3, R26, 0xffffffe ;  /* 0x0ffffffe1a037836 */ /* 0x001fe40000000000 */
[----:B------:R-:W-:Y:S01]  /*0870*/  IMAD.MOV.U32 R26, RZ, RZ, R15 ;  /* 0x000000ffff1a7224 */ /* 0x000fe200078e000f */
[----:B------:R-:W-:Y:S02]  /*0880*/  MOV R15, R17 ;  /* 0x00000011000f7202 */ /* 0x000fe40000000f00 */
[----:B------:R-:W-:Y:S01]  /*0890*/  LOP3.LUT R17, R24, R13, RZ, 0x3c, !PT ;  /* 0x0000000d18117212 */ /* 0x000fe200078e3cff */
[----:B------:R-:W0:Y:S02]  /*08a0*/  F2I.FTZ.U32.TRUNC.NTZ R3, R3 ;  /* 0x0000000300037305 */ /* 0x000e24000021f000 */
[----:B------:R-:W-:-:S02]  /*08b0*/  @P1 VIADD R24, R19, 0xffffffff ;  /* 0xffffffff13181836 */ /* 0x000fc40000000000 */
[----:B0-----:R-:W-:-:S04]  /*08c0*/  IMAD.MOV R2, RZ, RZ, -R3 ;  /* 0x000000ffff027224 */ /* 0x001fc800078e0a03 */
[----:B------:R-:W-:Y:S02]  /*08d0*/  IMAD R29, R2, R25, RZ ;  /* 0x00000019021d7224 */ /* 0x000fe400078e02ff */
[----:B------:R-:W-:-:S04]  /*08e0*/  IMAD.MOV.U32 R2, RZ, RZ, RZ ;  /* 0x000000ffff027224 */ /* 0x000fc800078e00ff */
[----:B------:R-:W-:-:S04]  /*08f0*/  IMAD.HI.U32 R2, R3, R29, R2 ;  /* 0x0000001d03027227 */ /* 0x000fc800078e0002 */
[----:B------:R-:W-:-:S05]  /*0900*/  IMAD.IADD R3, R17, 0x1, R14 ;  /* 0x0000000111037824 */ /* 0x000fca00078e020e */
[----:B------:R-:W-:-:S05]  /*0910*/  I2FP.F32.U32 R3, R3 ;  /* 0x0000000300037245 */ /* 0x000fca0000201000 */
[----:B------:R-:W-:Y:S01]  /*0920*/  FFMA R3, R3, R22, 1.1641532182693481445e-10 ;  /* 0x2f00000003037423 */ /* 0x000fe20000000016 */
[----:B------:R-:W-:-:S03]  /*0930*/  IABS R22, R12 ;  /* 0x0000000c00167213 */ /* 0x000fc60000000000 */
[----:B------:R-:W-:Y:S02]  /*0940*/  FMUL R3, R16, R3 ;  /* 0x0000000310037220 */ /* 0x000fe40000400000 */
[----:B------:R-:W-:-:S04]  /*0950*/  IMAD.MOV R22, RZ, RZ, -R22 ;  /* 0x000000ffff167224 */ /* 0x000fc800078e0a16 */
[----:B------:R-:W0:Y:S02]  /*0960*/  F2I.TRUNC.NTZ R3, R3 ;  /* 0x0000000300037305 */ /* 0x000e24000020f100 */
[----:B0-----:R-:W-:Y:S02]  /*0970*/  IABS R29, R3 ;  /* 0x00000003001d7213 */ /* 0x001fe40000000000 */
[----:B------:R-:W-:Y:S01]  /*0980*/  ISETP.GE.AND P5, PT, R3, RZ, PT ;  /* 0x000000ff0300720c */ /* 0x000fe20003fa6270 */
[----:B------:R-:W-:Y:S02]  /*0990*/  @!P1 IMAD.MOV.U32 R3, RZ, RZ, R19 ;  /* 0x000000ffff039224 */ /* 0x000fe400078e0013 */
[----:B------:R-:W-:-:S04]  /*09a0*/  IMAD.HI.U32 R2, R2, R29, RZ ;  /* 0x0000001d02027227 */ /* 0x000fc800078e00ff */
[----:B------:R-:W-:Y:S02]  /*09b0*/  IMAD R22, R2, R22, R29 ;  /* 0x0000001602167224 */ /* 0x000fe400078e021d */
[----:B------:R-:W-:-:S03]  /*09c0*/  @P1 IMAD.IADD R2, R18, 0x1, R19 ;  /* 0x0000000112021824 */ /* 0x000fc600078e0213 */
[----:B------:R-:W-:Y:S02]  /*09d0*/  ISETP.GT.U32.AND P2, PT, R25, R22, PT ;  /* 0x000000161900720c */ /* 0x000fe40003f44070 */
[----:B------:R-:W-:-:S11]  /*09e0*/  ISETP.GE.AND P6, PT, R27, R2, P1 ;  /* 0x000000021b00720c */ /* 0x000fd60000fc6270 */
[----:B------:R-:W-:Y:S01]  /*09f0*/  @!P2 IMAD.IADD R22, R22, 0x1, -R25 ;  /* 0x000000011616a824 */ /* 0x000fe200078e0a19 */
[----:B------:R-:W-:Y:S01]  /*0a00*/  @P1 ISETP.GE.AND P2, PT, R27, R2, PT ;  /* 0x000000021b00120c */ /* 0x000fe20003f46270 */
[----:B------:R-:W-:Y:S02]  /*0a10*/  @P6 IMAD.MOV R24, RZ, RZ, R19 ;  /* 0x000000ffff186224 */ /* 0x000fe400078e0213 */
[----:B------:R-:W-:Y:S01]  /*0a20*/  @!P1 VIADD R2, R18, 0xffffffff ;  /* 0xffffffff12029836 */ /* 0x000fe20000000000 */
[----:B------:R-:W-:Y:S01]  /*0a30*/  ISETP.GT.U32.AND P4, PT, R25, R22, PT ;  /* 0x000000161900720c */ /* 0x000fe20003f84070 */
[----:B------:R-:W-:Y:S02]  /*0a40*/  @P1 IMAD.MOV.U32 R3, RZ, RZ, R24 ;  /* 0x000000ffff031224 */ /* 0x000fe400078e0018 */
[----:B------:R-:W-:Y:S02]  /*0a50*/  @P1 IMAD.MOV.U32 R2, RZ, RZ, R18 ;  /* 0x000000ffff021224 */ /* 0x000fe400078e0012 */
[----:B------:R-:W-:-:S02]  /*0a60*/  IMAD.MOV.U32 R24, RZ, RZ, 0x1 ;  /* 0x00000001ff187424 */ /* 0x000fc400078e00ff */
[----:B------:R-:W-:-:S06]  /*0a70*/  IMAD.IADD R3, R3, 0x1, R2 ;  /* 0x0000000103037824 */ /* 0x000fcc00078e0202 */
[----:B------:R-:W-:-:S04]  /*0a80*/  @!P4 IMAD.IADD R22, R22, 0x1, -R25 ;  /* 0x000000011616c824 */ /* 0x000fc800078e0a19 */
[----:B------:R-:W-:Y:S01]  /*0a90*/  @!P5 IMAD.MOV R22, RZ, RZ, -R22 ;  /* 0x000000ffff16d224 */ /* 0x000fe200078e0a16 */
[----:B------:R-:W-:-:S04]  /*0aa0*/  @!P3 LOP3.LUT R22, RZ, R12, RZ, 0x33, !PT ;  /* 0x0000000cff16b212 */ /* 0x000fc800078e33ff */
[C---:B------:R-:W-:Y:S02]  /*0ab0*/  ISETP.GE.AND P4, PT, R22.reuse, R3, PT ;  /* 0x000000031600720c */ /* 0x040fe40003f86270 */
[----:B------:R-:W-:Y:S01]  /*0ac0*/  ISETP.GE.AND P3, PT, R22, R2, PT ;  /* 0x000000021600720c */ /* 0x000fe20003f66270 */
[----:B------:R-:W-:Y:S01]  /*0ad0*/  @!P1 IMAD.MOV.U32 R2, RZ, RZ, RZ ;  /* 0x000000ffff029224 */ /* 0x000fe200078e00ff */
[C---:B------:R-:W-:Y:S02]  /*0ae0*/  SEL R3, R24.reuse, 0x2, !P4 ;  /* 0x0000000218037807 */ /* 0x040fe40006000000 */
[----:B------:R-:W-:Y:S02]  /*0af0*/  @P1 SEL R2, R24, 0x2, !P2 ;  /* 0x0000000218021807 */ /* 0x000fe40005000000 */
        /* <DEDUP_REMOVED lines=9> */
.L_x_145:
[----:B------:R-:W-:-:S13]  /*0b90*/  ISETP.NE.AND P1, PT, R2, 0x2, PT ;  /* 0x000000020200780c */ /* 0x000fda0003f25270 */
[----:B------:R-:W-:Y:S01]  /*0ba0*/  @P1 IADD3 R19, PT, PT, R19, 0x1, RZ ;  /* 0x0000000113131810 */ /* 0x000fe20007ffe0ff */
[----:B------:R-:W-:-:S07]  /*0bb0*/  @!P1 VIADD R18, R18, 0x1 ;  /* 0x0000000112129836 */ /* 0x000fce0000000000 */
.L_x_146:
[----:B------:R-:W-:Y:S05]  /*0bc0*/  BSYNC.RECONVERGENT B2 ;  /* 0x0000000000027941 */ /* 0x000fea0003800200 */
.L_x_144:
[C---:B------:R-:W-:Y:S02]  /*0bd0*/  ISETP.NE.AND P1, PT, R19.reuse, RZ, PT ;  /* 0x000000ff1300720c */ /* 0x040fe40003f25270 */
[C---:B------:R-:W-:Y:S02]  /*0be0*/  ISETP.NE.AND P4, PT, R18.reuse, RZ, PT ;  /* 0x000000ff1200720c */ /* 0x040fe40003f85270 */
[----:B------:R-:W-:Y:S02]  /*0bf0*/  ISETP.GT.AND P2, PT, R18, RZ, PT ;  /* 0x000000ff1200720c */ /* 0x000fe40003f44270 */
[----:B------:R-:W-:-:S11]  /*0c00*/  ISETP.NE.AND P3, PT, R19, RZ, PT ;  /* 0x000000ff1300720c */ /* 0x000fd60003f65270 */
[----:B------:R-:W-:Y:S01]  /*0c10*/  @P2 SEL R21, R21, 0x1, P3 ;  /* 0x0000000115152807 */ /* 0x000fe20001800000 */
[----:B------:R-:W-:Y:S06]  /*0c20*/  @P1 BRA P4, `(.L_x_147) ;  /* 0xfffffff800681947 */ /* 0x000fec000203ffff */
[----:B------:R-:W-:Y:S05]  /*0c30*/  BSYNC.RECONVERGENT B1 ;  /* 0x0000000000017941 */ /* 0x000fea0003800200 */
.L_x_143:
[----:B------:R-:W-:-:S13]  /*0c40*/  LOP3.LUT P1, RZ, R21, 0xff, RZ, 0xc0, !PT ;  /* 0x000000ff15ff7812 */ /* 0x000fda000782c0ff */
[----:B------:R-:W-:-:S05]  /*0c50*/  @P1 VIADD R9, R9, 0x1 ;  /* 0x0000000109091836 */ /* 0x000fca0000000000 */
[----:B------:R0:W-:Y:S01]  /*0c60*/  @P1 STS [R6], R9 ;  /* 0x0000000906001388 */ /* 0x0001e20000000800 */
[C---:B------:R-:W-:Y:S01]  /*0c70*/  ISETP.NE.AND P1, PT, R8.reuse, R5, PT ;  /* 0x000000050800720c */ /* 0x040fe20003f25270 */
[----:B------:R-:W-:-:S12]  /*0c80*/  VIADD R8, R8, 0x1 ;  /* 0x0000000108087836 */ /* 0x000fd80000000000 */
[----:B0-----:R-:W-:Y:S05]  /*0c90*/  @P1 BRA `(.L_x_148) ;  /* 0xfffffff400bc1947 */ /* 0x001fea000383ffff */
.L_x_139:
[----:B------:R-:W-:Y:S05]  /*0ca0*/  BSYNC.RECONVERGENT B0 ;  /* 0x0000000000007941 */ /* 0x000fea0003800200 */
.L_x_138:
[----:B------:R-:W0:Y:S01]  /*0cb0*/  S2R R0, SR_TID.X ;  /* 0x0000000000007919 */ /* 0x000e220000002100 */
[----:B------:R-:W-:Y:S01]  /*0cc0*/  BAR.SYNC.DEFER_BLOCKING 0x0 ;  /* 0x0000000000007b1d */ /* 0x000fe20000010000 */
[----:B0-----:R-:W-:-:S13]  /*0cd0*/  ISETP.NE.AND P0, PT, R0, RZ, PT ;  /* 0x000000ff0000720c */ /* 0x001fda0003f05270 */
[----:B------:R-:W-:Y:S05]  /*0ce0*/  @P0 EXIT ;  /* 0x000000000000094d */ /* 0x000fea0003800000 */
[----:B------:R-:W0:Y:S01]  /*0cf0*/  LDC.64 R2, c[0x0][0x380] ;  /* 0x0000e000ff027b82 */ /* 0x000e220000000a00 */
[----:B------:R-:W1:Y:S01]  /*0d00*/  LDCU.64 UR10, c[0x0][0x358] ;  /* 0x00006b00ff0a77ac */ /* 0x000e620008000a00 */
[----:B0-----:R-:W-:-:S05]  /*0d10*/  IMAD.WIDE.U32 R4, R4, 0x8, R2 ;  /* 0x0000000804047825 */ /* 0x001fca00078e0002 */
        /* <DEDUP_REMOVED lines=12> */
.L_x_150:
        /* <DEDUP_REMOVED lines=40> */
.L_x_149:
        /* <DEDUP_REMOVED lines=29> */
.L_x_152:
        /* <DEDUP_REMOVED lines=19> */
.L_x_153:
[----:B------:R-:W-:Y:S05]  /*1360*/  BRA.U !UP1, `(.L_x_151) ;  /* 0x0000000109307547 */ /* 0x000fea000b800000 */
[----:B------:R-:W0:Y:S01]  /*1370*/  S2UR UR7, SR_CgaCtaId ;  /* 0x00000000000779c3 */ /* 0x000e220000008800 */
[----:B------:R-:W-:Y:S01]  /*1380*/  UMOV UR6, 0x400 ;  /* 0x0000040000067882 */ /* 0x000fe20000000000 */
[----:B------:R-:W-:Y:S02]  /*1390*/  UIADD3 UR5, UPT, UPT, -UR5, URZ, URZ ;  /* 0x000000ff05057290 */ /* 0x000fe4000fffe1ff */
[----:B0-----:R-:W-:-:S04]  /*13a0*/  ULEA UR6, UR7, UR6, 0x18 ;  /* 0x0000000607067291 */ /* 0x001fc8000f8ec0ff */
[----:B------:R-:W-:-:S12]  /*13b0*/  ULEA UR4, UR4, UR6, 0x2 ;  /* 0x0000000604047291 */ /* 0x000fd8000f8e10ff */
.L_x_154:
[----:B------:R-:W0:Y:S01]  /*13c0*/  LDS R2, [UR4] ;  /* 0x00000004ff027984 */ /* 0x000e220008000800 */
[----:B------:R-:W-:Y:S02]  /*13d0*/  UIADD3 UR5, UPT, UPT, UR5, 0x1, URZ ;  /* 0x0000000105057890 */ /* 0x000fe4000fffe0ff */
[----:B------:R-:W-:Y:S02]  /*13e0*/  UIADD3 UR4, UPT, UPT, UR4, 0x4, URZ ;  /* 0x0000000404047890 */ /* 0x000fe4000fffe0ff */
[----:B------:R-:W-:Y:S01]  /*13f0*/  UISETP.NE.AND UP0, UPT, UR5, URZ, UPT ;  /* 0x000000ff0500728c */ /* 0x000fe2000bf05270 */
[----:B0-----:R-:W0:Y:S02]  /*1400*/  I2F.F64 R2, R2 ;  /* 0x0000000200027312 */ /* 0x001e240000201c00 */
[----:B0----5:R-:W-:-:S06]  /*1410*/  DADD R6, R2, R6 ;  /* 0x0000000002067229 */ /* 0x021fcc0000000006 */
[----:B------:R-:W-:Y:S05]  /*1420*/  BRA.U UP0, `(.L_x_154) ;  /* 0xfffffffd00e47547 */ /* 0x000fea000b83ffff */
.L_x_151:
        /* <DEDUP_REMOVED lines=19> */
[----:B------:R-:W-:Y:S05]  /*1560*/  CALL.REL.NOINC `($__internal_4_$__cuda_sm20_div_rn_f64_full) ;  /* 0x0000000000107944 */ /* 0x000fea0003c00000 */
[----:B------:R-:W-:Y:S02]  /*1570*/  IMAD.MOV.U32 R2, RZ, RZ, R14 ;  /* 0x000000ffff027224 */ /* 0x000fe400078e000e */
[----:B------:R-:W-:-:S07]  /*1580*/  IMAD.MOV.U32 R3, RZ, RZ, R15 ;  /* 0x000000ffff037224 */ /* 0x000fce00078e000f */
.L_x_155:
[----:B------:R-:W-:Y:S01]  /*1590*/  STG.E.64 desc[UR10][R4.64], R2 ;  /* 0x0000000204007986 */ /* 0x000fe2000c101b0a */
[----:B------:R-:W-:Y:S05]  /*15a0*/  EXIT ;  /* 0x000000000000794d */ /* 0x000fea0003800000 */
        .weak           $__internal_4_$__cuda_sm20_div_rn_f64_full
        .type           $__internal_4_$__cuda_sm20_div_rn_f64_full,@function
        .size           $__internal_4_$__cuda_sm20_div_rn_f64_full,(.L_x_166 - $__internal_4_$__cuda_sm20_div_rn_f64_full)
$__internal_4_$__cuda_sm20_div_rn_f64_full:
        /* <DEDUP_REMOVED lines=34> */
.L_x_156:
[----:B------:R-:W-:Y:S01]  /*17d0*/  MOV R20, R17 ;  /* 0x0000001100147202 */ /* 0x000fe20000000f00 */
[----:B------:R-:W-:Y:S01]  /*17e0*/  VIADD R22, R21, 0xffffffff ;  /* 0xffffffff15167836 */ /* 0x000fe20000000000 */
[----:B------:R-:W-:Y:S01]  /*17f0*/  @!P0 LOP3.LUT R20, R3, 0x7ff00000, RZ, 0xc0, !PT ;  /* 0x7ff0000003148812 */ /* 0x000fe200078ec0ff */
[----:B------:R-:W-:-:S03]  /*1800*/  DMUL R18, R12, R10 ;  /* 0x0000000a0c127228 */ /* 0x000fc60000000000 */
[----:B------:R-:W-:Y:S01]  /*1810*/  ISETP.GT.U32.AND P0, PT, R22, 0x7feffffe, PT ;  /* 0x7feffffe1600780c */ /* 0x000fe20003f04070 */
[----:B------:R-:W-:-:S04]  /*1820*/  VIADD R23, R20, 0xffffffff ;  /* 0xffffffff14177836 */ /* 0x000fc80000000000 */
[----:B------:R-:W-:Y:S01]  /*1830*/  DFMA R16, R18, -R2, R10 ;  /* 0x800000021210722b */ /* 0x000fe2000000000a */
[----:B------:R-:W-:-:S07]  /*1840*/  ISETP.GT.U32.OR P0, PT, R23, 0x7feffffe, P0 ;  /* 0x7feffffe1700780c */ /* 0x000fce0000704470 */
[----:B------:R-:W-:-:S06]  /*1850*/  DFMA R12, R12, R16, R18 ;  /* 0x000000100c0c722b */ /* 0x000fcc0000000012 */
        /* <DEDUP_REMOVED lines=28> */
.L_x_157:
        /* <DEDUP_REMOVED lines=16> */
.L_x_160:
[----:B------:R-:W-:Y:S01]  /*1b20*/  LOP3.LUT R15, R7, 0x80000, RZ, 0xfc, !PT ;  /* 0x00080000070f7812 */ /* 0x000fe200078efcff */
[----:B------:R-:W-:Y:S01]  /*1b30*/  IMAD.MOV.U32 R14, RZ, RZ, R6 ;  /* 0x000000ffff0e7224 */ /* 0x000fe200078e0006 */
[----:B------:R-:W-:Y:S06]  /*1b40*/  BRA `(.L_x_158) ;  /* 0x0000000000087947 */ /* 0x000fec0003800000 */
.L_x_159:
[----:B------:R-:W-:Y:S01]  /*1b50*/  LOP3.LUT R15, R9, 0x80000, RZ, 0xfc, !PT ;  /* 0x00080000090f7812 */ /* 0x000fe200078efcff */
[----:B------:R-:W-:-:S07]  /*1b60*/  IMAD.MOV.U32 R14, RZ, RZ, R8 ;  /* 0x000000ffff0e7224 */ /* 0x000fce00078e0008 */
.L_x_158:
[----:B------:R-:W-:Y:S02]  /*1b70*/  IMAD.MOV.U32 R2, RZ, RZ, R0 ;  /* 0x000000ffff027224 */ /* 0x000fe400078e0000 */
[----:B------:R-:W-:-:S04]  /*1b80*/  IMAD.MOV.U32 R3, RZ, RZ, 0x0 ;  /* 0x00000000ff037424 */ /* 0x000fc800078e00ff */
[----:B------:R-:W-:Y:S05]  /*1b90*/  RET.REL.NODEC R2 `(_Z13MonteCarloOptPdiii) ;  /* 0xffffffe402187950 */ /* 0x000fea0003c3ffff */
.L_x_161:
        /* <DEDUP_REMOVED lines=14> */
.L_x_166:


//--------------------- .nv.global.init           --------------------------
	.section	.nv.global.init,"aw",@progbits
	.align	4
.nv.global.init:
	.type		mrg32k3aM1SubSeq,@object
	.size		mrg32k3aM1SubSeq,(mrg32k3aM2SubSeq - mrg32k3aM1SubSeq)
mrg32k3aM1SubSeq:
        /*0000*/ 	.byte	0x0b, 0xcc, 0xee, 0x04, 0x73, 0x29, 0x8b, 0x6f, 0xf6, 0x53, 0x03, 0xf6, 0x23, 0xf6, 0xea, 0xda
        /* <DEDUP_REMOVED lines=125> */
	.type		mrg32k3aM2SubSeq,@object
	.size		mrg32k3aM2SubSeq,(mrg32k3aM1 - mrg32k3aM2SubSeq)
mrg32k3aM2SubSeq:
        /* <DEDUP_REMOVED lines=126> */
	.type		mrg32k3aM1,@object
	.size		mrg32k3aM1,(mrg32k3aM1Seq - mrg32k3aM1)
mrg32k3aM1:
        /* <DEDUP_REMOVED lines=144> */
	.type		mrg32k3aM1Seq,@object
	.size		mrg32k3aM1Seq,(mrg32k3aM2 - mrg32k3aM1Seq)
mrg32k3aM1Seq:
        /* <DEDUP_REMOVED lines=144> */
	.type		mrg32k3aM2,@object
	.size		mrg32k3aM2,(mrg32k3aM2Seq - mrg32k3aM2)
mrg32k3aM2:
        /* <DEDUP_REMOVED lines=144> */
	.type		mrg32k3aM2Seq,@object
	.size		mrg32k3aM2Seq,(precalc_xorwow_matrix - mrg32k3aM2Seq)
mrg32k3aM2Seq:
        /* <DEDUP_REMOVED lines=144> */
	.type		precalc_xorwow_matrix,@object
	.size		precalc_xorwow_matrix,(precalc_xorwow_offset_matrix - precalc_xorwow_matrix)
precalc_xorwow_matrix:
        /* <DEDUP_REMOVED lines=6400> */
	.type		precalc_xorwow_offset_matrix,@object
	.size		precalc_xorwow_offset_matrix,(.L_1 - precalc_xorwow_offset_matrix)
precalc_xorwow_offset_matrix:
        /* <DEDUP_REMOVED lines=6400> */
.L_1:


//--------------------- .nv.shared._Z16MonteCarloOptMPIPdiiiii --------------------------
	.section	.nv.shared._Z16MonteCarloOptMPIPdiiiii,"aw",@nobits
	.sectionflags	@""
	.align	16
	.zero		1024


//--------------------- .nv.shared.reserved.0     --------------------------
	.section	.nv.shared.reserved.0,"aw",@nobits
	.weak		__nv_reservedSMEM_offset_0_alias
	.size		__nv_reservedSMEM_offset_0_alias, 0, 64
	.other		__nv_reservedSMEM_offset_0_alias,@"STO_CUDA_RESERVED_SHARED STV_DEFAULT"
__nv_reservedSMEM_offset_0_alias:
	.zero		0
	.zero		64


//--------------------- .nv.shared._Z13MonteCarloMPIPdiiiii --------------------------
	.section	.nv.shared._Z13MonteCarloMPIPdiiiii,"aw",@nobits
	.sectionflags	@""
	.align	16
	.zero		1024


//--------------------- .nv.shared._Z10MonteCarloPdiii --------------------------
	.section	.nv.shared._Z10MonteCarloPdiii,"aw",@nobits
	.sectionflags	@""
	.align	16
	.zero		1024


//--------------------- .nv.shared._Z13MonteCarloSeqPdiii --------------------------
	.section	.nv.shared._Z13MonteCarloSeqPdiii,"aw",@nobits
	.sectionflags	@""
	.align	16
	.zero		1024


//--------------------- .nv.shared._Z13MonteCarloOptPdiii --------------------------
	.section	.nv.shared._Z13MonteCarloOptPdiii,"aw",@nobits
	.sectionflags	@""
	.align	16
	.zero		1024


//--------------------- .nv.constant0._Z16MonteCarloOptMPIPdiiiii --------------------------
	.section	.nv.constant0._Z16MonteCarloOptMPIPdiiiii,"a",@progbits
	.sectionflags	@""
	.align	4
.nv.constant0._Z16MonteCarloOptMPIPdiiiii:
	.zero		924


//--------------------- .nv.constant0._Z13MonteCarloMPIPdiiiii --------------------------
	.section	.nv.constant0._Z13MonteCarloMPIPdiiiii,"a",@progbits
	.sectionflags	@""
	.align	4
.nv.constant0._Z13MonteCarloMPIPdiiiii:
	.zero		924


//--------------------- .nv.constant0._Z10MonteCarloPdiii --------------------------
	.section	.nv.constant0._Z10MonteCarloPdiii,"a",@progbits
	.sectionflags	@""
	.align	4
.nv.constant0._Z10MonteCarloPdiii:
	.zero		916


//--------------------- .nv.constant0._Z13MonteCarloSeqPdiii --------------------------
	.section	.nv.constant0._Z13MonteCarloSeqPdiii,"a",@progbits
	.sectionflags	@""
	.align	4
.nv.constant0._Z13MonteCarloSeqPdiii:
	.zero		916


//--------------------- .nv.constant0._Z13MonteCarloOptPdiii --------------------------
	.section	.nv.constant0._Z13MonteCarloOptPdiii,"a",@progbits
	.sectionflags	@""
	.align	4
.nv.constant0._Z13MonteCarloOptPdiii:
	.zero		916


//--------------------- SYMBOLS --------------------------

	.type		.nv.reservedSmem.offset0,@object
	.size		.nv.reservedSmem.offset0,0x4
	.type		.nv.reservedSmem.cap,@object
	.size		.nv.reservedSmem.cap,0x4
